//
// Generated by NVIDIA NVVM Compiler
//
// Compiler Build ID: CL-36424714
// Cuda compilation tools, release 13.0, V13.0.88
// Based on NVVM 20.0.0
//

.version 9.0
.target sm_100
.address_size 64

	// .globl	_Z20compute_accelerationPK4BodyiPdS2_S2_

.visible .entry _Z20compute_accelerationPK4BodyiPdS2_S2_(
	.param .u64 .ptr .align 1 _Z20compute_accelerationPK4BodyiPdS2_S2__param_0,
	.param .u32 _Z20compute_accelerationPK4BodyiPdS2_S2__param_1,
	.param .u64 .ptr .align 1 _Z20compute_accelerationPK4BodyiPdS2_S2__param_2,
	.param .u64 .ptr .align 1 _Z20compute_accelerationPK4BodyiPdS2_S2__param_3,
	.param .u64 .ptr .align 1 _Z20compute_accelerationPK4BodyiPdS2_S2__param_4
)
{
	.reg .pred 	%p<18>;
	.reg .b32 	%r<45>;
	.reg .b64 	%rd<38>;
	.reg .b64 	%fd<380>;

	ld.param.u64 	%rd11, [_Z20compute_accelerationPK4BodyiPdS2_S2__param_0];
	ld.param.u32 	%r24, [_Z20compute_accelerationPK4BodyiPdS2_S2__param_1];
	cvta.to.global.u64 	%rd1, %rd11;
	mov.u32 	%r25, %ntid.x;
	mov.u32 	%r26, %ctaid.x;
	mov.u32 	%r27, %tid.x;
	mad.lo.s32 	%r1, %r25, %r26, %r27;
	setp.ge.s32 	%p1, %r1, %r24;
	@%p1 bra 	$L__BB0_24;
	mul.wide.s32 	%rd12, %r1, 56;
	add.s64 	%rd13, %rd1, %rd12;
	ld.global.f64 	%fd1, [%rd13];
	ld.global.f64 	%fd2, [%rd13+8];
	ld.global.f64 	%fd3, [%rd13+16];
	setp.lt.s32 	%p2, %r1, 1;
	mov.f64 	%fd353, 0d0000000000000000;
	mov.b32 	%r43, 0;
	mov.f64 	%fd354, %fd353;
	mov.f64 	%fd355, %fd353;
	@%p2 bra 	$L__BB0_10;
	min.s32 	%r30, %r1, %r24;
	max.s32 	%r43, %r30, 1;
	setp.lt.s32 	%p3, %r30, 4;
	mov.f64 	%fd355, 0d0000000000000000;
	mov.b32 	%r38, 0;
	mov.f64 	%fd354, %fd355;
	mov.f64 	%fd353, %fd355;
	@%p3 bra 	$L__BB0_5;
	and.b32  	%r31, %r43, 2147483644;
	neg.s32 	%r36, %r31;
	add.s64 	%rd36, %rd1, 112;
	mov.f64 	%fd355, 0d0000000000000000;
$L__BB0_4:
	.pragma "nounroll";
	and.b32  	%r38, %r43, 2147483644;
	ld.global.f64 	%fd71, [%rd36+-112];
	sub.f64 	%fd72, %fd71, %fd1;
	ld.global.f64 	%fd73, [%rd36+-104];
	sub.f64 	%fd74, %fd73, %fd2;
	ld.global.f64 	%fd75, [%rd36+-96];
	sub.f64 	%fd76, %fd75, %fd3;
	mul.f64 	%fd77, %fd74, %fd74;
	fma.rn.f64 	%fd78, %fd72, %fd72, %fd77;
	fma.rn.f64 	%fd79, %fd76, %fd76, %fd78;
	add.f64 	%fd80, %fd79, 0d3F50624DD2F1A9FC;
	sqrt.rn.f64 	%fd81, %fd80;
	rcp.rn.f64 	%fd82, %fd81;
	mul.f64 	%fd83, %fd82, %fd82;
	mul.f64 	%fd84, %fd82, %fd83;
	ld.global.f64 	%fd85, [%rd36+-64];
	mul.f64 	%fd86, %fd85, %fd84;
	fma.rn.f64 	%fd87, %fd72, %fd86, %fd353;
	fma.rn.f64 	%fd88, %fd74, %fd86, %fd354;
	fma.rn.f64 	%fd89, %fd76, %fd86, %fd355;
	ld.global.f64 	%fd90, [%rd36+-56];
	sub.f64 	%fd91, %fd90, %fd1;
	ld.global.f64 	%fd92, [%rd36+-48];
	sub.f64 	%fd93, %fd92, %fd2;
	ld.global.f64 	%fd94, [%rd36+-40];
	sub.f64 	%fd95, %fd94, %fd3;
	mul.f64 	%fd96, %fd93, %fd93;
	fma.rn.f64 	%fd97, %fd91, %fd91, %fd96;
	fma.rn.f64 	%fd98, %fd95, %fd95, %fd97;
	add.f64 	%fd99, %fd98, 0d3F50624DD2F1A9FC;
	sqrt.rn.f64 	%fd100, %fd99;
	rcp.rn.f64 	%fd101, %fd100;
	mul.f64 	%fd102, %fd101, %fd101;
	mul.f64 	%fd103, %fd101, %fd102;
	ld.global.f64 	%fd104, [%rd36+-8];
	mul.f64 	%fd105, %fd104, %fd103;
	fma.rn.f64 	%fd106, %fd91, %fd105, %fd87;
	fma.rn.f64 	%fd107, %fd93, %fd105, %fd88;
	fma.rn.f64 	%fd108, %fd95, %fd105, %fd89;
	ld.global.f64 	%fd109, [%rd36];
	sub.f64 	%fd110, %fd109, %fd1;
	ld.global.f64 	%fd111, [%rd36+8];
	sub.f64 	%fd112, %fd111, %fd2;
	ld.global.f64 	%fd113, [%rd36+16];
	sub.f64 	%fd114, %fd113, %fd3;
	mul.f64 	%fd115, %fd112, %fd112;
	fma.rn.f64 	%fd116, %fd110, %fd110, %fd115;
	fma.rn.f64 	%fd117, %fd114, %fd114, %fd116;
	add.f64 	%fd118, %fd117, 0d3F50624DD2F1A9FC;
	sqrt.rn.f64 	%fd119, %fd118;
	rcp.rn.f64 	%fd120, %fd119;
	mul.f64 	%fd121, %fd120, %fd120;
	mul.f64 	%fd122, %fd120, %fd121;
	ld.global.f64 	%fd123, [%rd36+48];
	mul.f64 	%fd124, %fd123, %fd122;
	fma.rn.f64 	%fd125, %fd110, %fd124, %fd106;
	fma.rn.f64 	%fd126, %fd112, %fd124, %fd107;
	fma.rn.f64 	%fd127, %fd114, %fd124, %fd108;
	ld.global.f64 	%fd128, [%rd36+56];
	sub.f64 	%fd129, %fd128, %fd1;
	ld.global.f64 	%fd130, [%rd36+64];
	sub.f64 	%fd131, %fd130, %fd2;
	ld.global.f64 	%fd132, [%rd36+72];
	sub.f64 	%fd133, %fd132, %fd3;
	mul.f64 	%fd134, %fd131, %fd131;
	fma.rn.f64 	%fd135, %fd129, %fd129, %fd134;
	fma.rn.f64 	%fd136, %fd133, %fd133, %fd135;
	add.f64 	%fd137, %fd136, 0d3F50624DD2F1A9FC;
	sqrt.rn.f64 	%fd138, %fd137;
	rcp.rn.f64 	%fd139, %fd138;
	mul.f64 	%fd140, %fd139, %fd139;
	mul.f64 	%fd141, %fd139, %fd140;
	ld.global.f64 	%fd142, [%rd36+104];
	mul.f64 	%fd143, %fd142, %fd141;
	fma.rn.f64 	%fd353, %fd129, %fd143, %fd125;
	fma.rn.f64 	%fd354, %fd131, %fd143, %fd126;
	fma.rn.f64 	%fd355, %fd133, %fd143, %fd127;
	add.s32 	%r36, %r36, 4;
	add.s64 	%rd36, %rd36, 224;
	setp.ne.s32 	%p4, %r36, 0;
	@%p4 bra 	$L__BB0_4;
$L__BB0_5:
	and.b32  	%r8, %r43, 3;
	setp.eq.s32 	%p5, %r8, 0;
	@%p5 bra 	$L__BB0_10;
	setp.eq.s32 	%p6, %r8, 1;
	@%p6 bra 	$L__BB0_8;
	mul.wide.u32 	%rd14, %r38, 56;
	add.s64 	%rd15, %rd1, %rd14;
	ld.global.f64 	%fd145, [%rd15];
	sub.f64 	%fd146, %fd145, %fd1;
	ld.global.f64 	%fd147, [%rd15+8];
	sub.f64 	%fd148, %fd147, %fd2;
	ld.global.f64 	%fd149, [%rd15+16];
	sub.f64 	%fd150, %fd149, %fd3;
	mul.f64 	%fd151, %fd148, %fd148;
	fma.rn.f64 	%fd152, %fd146, %fd146, %fd151;
	fma.rn.f64 	%fd153, %fd150, %fd150, %fd152;
	add.f64 	%fd154, %fd153, 0d3F50624DD2F1A9FC;
	sqrt.rn.f64 	%fd155, %fd154;
	rcp.rn.f64 	%fd156, %fd155;
	mul.f64 	%fd157, %fd156, %fd156;
	mul.f64 	%fd158, %fd156, %fd157;
	ld.global.f64 	%fd159, [%rd15+48];
	mul.f64 	%fd160, %fd159, %fd158;
	fma.rn.f64 	%fd161, %fd146, %fd160, %fd353;
	fma.rn.f64 	%fd162, %fd148, %fd160, %fd354;
	fma.rn.f64 	%fd163, %fd150, %fd160, %fd355;
	ld.global.f64 	%fd164, [%rd15+56];
	sub.f64 	%fd165, %fd164, %fd1;
	ld.global.f64 	%fd166, [%rd15+64];
	sub.f64 	%fd167, %fd166, %fd2;
	ld.global.f64 	%fd168, [%rd15+72];
	sub.f64 	%fd169, %fd168, %fd3;
	mul.f64 	%fd170, %fd167, %fd167;
	fma.rn.f64 	%fd171, %fd165, %fd165, %fd170;
	fma.rn.f64 	%fd172, %fd169, %fd169, %fd171;
	add.f64 	%fd173, %fd172, 0d3F50624DD2F1A9FC;
	sqrt.rn.f64 	%fd174, %fd173;
	rcp.rn.f64 	%fd175, %fd174;
	mul.f64 	%fd176, %fd175, %fd175;
	mul.f64 	%fd177, %fd175, %fd176;
	ld.global.f64 	%fd178, [%rd15+104];
	mul.f64 	%fd179, %fd178, %fd177;
	fma.rn.f64 	%fd353, %fd165, %fd179, %fd161;
	fma.rn.f64 	%fd354, %fd167, %fd179, %fd162;
	fma.rn.f64 	%fd355, %fd169, %fd179, %fd163;
	add.s32 	%r38, %r38, 2;
$L__BB0_8:
	and.b32  	%r32, %r43, 1;
	setp.eq.b32 	%p7, %r32, 1;
	not.pred 	%p8, %p7;
	@%p8 bra 	$L__BB0_10;
	mul.wide.u32 	%rd16, %r38, 56;
	add.s64 	%rd17, %rd1, %rd16;
	ld.global.f64 	%fd180, [%rd17];
	sub.f64 	%fd181, %fd180, %fd1;
	ld.global.f64 	%fd182, [%rd17+8];
	sub.f64 	%fd183, %fd182, %fd2;
	ld.global.f64 	%fd184, [%rd17+16];
	sub.f64 	%fd185, %fd184, %fd3;
	mul.f64 	%fd186, %fd183, %fd183;
	fma.rn.f64 	%fd187, %fd181, %fd181, %fd186;
	fma.rn.f64 	%fd188, %fd185, %fd185, %fd187;
	add.f64 	%fd189, %fd188, 0d3F50624DD2F1A9FC;
	sqrt.rn.f64 	%fd190, %fd189;
	rcp.rn.f64 	%fd191, %fd190;
	mul.f64 	%fd192, %fd191, %fd191;
	mul.f64 	%fd193, %fd191, %fd192;
	ld.global.f64 	%fd194, [%rd17+48];
	mul.f64 	%fd195, %fd194, %fd193;
	fma.rn.f64 	%fd353, %fd181, %fd195, %fd353;
	fma.rn.f64 	%fd354, %fd183, %fd195, %fd354;
	fma.rn.f64 	%fd355, %fd185, %fd195, %fd355;
$L__BB0_10:
	setp.ge.s32 	%p9, %r43, %r24;
	@%p9 bra 	$L__BB0_14;
	setp.eq.s32 	%p10, %r43, %r1;
	@%p10 bra 	$L__BB0_13;
	mul.wide.u32 	%rd18, %r43, 56;
	add.s64 	%rd19, %rd1, %rd18;
	ld.global.f64 	%fd196, [%rd19];
	sub.f64 	%fd197, %fd196, %fd1;
	ld.global.f64 	%fd198, [%rd19+8];
	sub.f64 	%fd199, %fd198, %fd2;
	ld.global.f64 	%fd200, [%rd19+16];
	sub.f64 	%fd201, %fd200, %fd3;
	mul.f64 	%fd202, %fd199, %fd199;
	fma.rn.f64 	%fd203, %fd197, %fd197, %fd202;
	fma.rn.f64 	%fd204, %fd201, %fd201, %fd203;
	add.f64 	%fd205, %fd204, 0d3F50624DD2F1A9FC;
	sqrt.rn.f64 	%fd206, %fd205;
	rcp.rn.f64 	%fd207, %fd206;
	mul.f64 	%fd208, %fd207, %fd207;
	mul.f64 	%fd209, %fd207, %fd208;
	ld.global.f64 	%fd210, [%rd19+48];
	mul.f64 	%fd211, %fd210, %fd209;
	fma.rn.f64 	%fd353, %fd197, %fd211, %fd353;
	fma.rn.f64 	%fd354, %fd199, %fd211, %fd354;
	fma.rn.f64 	%fd355, %fd201, %fd211, %fd355;
$L__BB0_13:
	add.s32 	%r43, %r43, 1;
$L__BB0_14:
	setp.ge.s32 	%p11, %r43, %r24;
	@%p11 bra 	$L__BB0_23;
	sub.s32 	%r14, %r24, %r43;
	sub.s32 	%r33, %r43, %r24;
	setp.gt.u32 	%p12, %r33, -4;
	@%p12 bra 	$L__BB0_18;
	and.b32  	%r34, %r14, -4;
	neg.s32 	%r41, %r34;
	mul.wide.u32 	%rd20, %r43, 56;
	add.s64 	%rd21, %rd20, %rd1;
	add.s64 	%rd37, %rd21, 112;
$L__BB0_17:
	.pragma "nounroll";
	ld.global.f64 	%fd213, [%rd37+-112];
	sub.f64 	%fd214, %fd213, %fd1;
	ld.global.f64 	%fd215, [%rd37+-104];
	sub.f64 	%fd216, %fd215, %fd2;
	ld.global.f64 	%fd217, [%rd37+-96];
	sub.f64 	%fd218, %fd217, %fd3;
	mul.f64 	%fd219, %fd216, %fd216;
	fma.rn.f64 	%fd220, %fd214, %fd214, %fd219;
	fma.rn.f64 	%fd221, %fd218, %fd218, %fd220;
	add.f64 	%fd222, %fd221, 0d3F50624DD2F1A9FC;
	sqrt.rn.f64 	%fd223, %fd222;
	rcp.rn.f64 	%fd224, %fd223;
	mul.f64 	%fd225, %fd224, %fd224;
	mul.f64 	%fd226, %fd224, %fd225;
	ld.global.f64 	%fd227, [%rd37+-64];
	mul.f64 	%fd228, %fd227, %fd226;
	fma.rn.f64 	%fd229, %fd214, %fd228, %fd353;
	fma.rn.f64 	%fd230, %fd216, %fd228, %fd354;
	fma.rn.f64 	%fd231, %fd218, %fd228, %fd355;
	ld.global.f64 	%fd232, [%rd37+-56];
	sub.f64 	%fd233, %fd232, %fd1;
	ld.global.f64 	%fd234, [%rd37+-48];
	sub.f64 	%fd235, %fd234, %fd2;
	ld.global.f64 	%fd236, [%rd37+-40];
	sub.f64 	%fd237, %fd236, %fd3;
	mul.f64 	%fd238, %fd235, %fd235;
	fma.rn.f64 	%fd239, %fd233, %fd233, %fd238;
	fma.rn.f64 	%fd240, %fd237, %fd237, %fd239;
	add.f64 	%fd241, %fd240, 0d3F50624DD2F1A9FC;
	sqrt.rn.f64 	%fd242, %fd241;
	rcp.rn.f64 	%fd243, %fd242;
	mul.f64 	%fd244, %fd243, %fd243;
	mul.f64 	%fd245, %fd243, %fd244;
	ld.global.f64 	%fd246, [%rd37+-8];
	mul.f64 	%fd247, %fd246, %fd245;
	fma.rn.f64 	%fd248, %fd233, %fd247, %fd229;
	fma.rn.f64 	%fd249, %fd235, %fd247, %fd230;
	fma.rn.f64 	%fd250, %fd237, %fd247, %fd231;
	ld.global.f64 	%fd251, [%rd37];
	sub.f64 	%fd252, %fd251, %fd1;
	ld.global.f64 	%fd253, [%rd37+8];
	sub.f64 	%fd254, %fd253, %fd2;
	ld.global.f64 	%fd255, [%rd37+16];
	sub.f64 	%fd256, %fd255, %fd3;
	mul.f64 	%fd257, %fd254, %fd254;
	fma.rn.f64 	%fd258, %fd252, %fd252, %fd257;
	fma.rn.f64 	%fd259, %fd256, %fd256, %fd258;
	add.f64 	%fd260, %fd259, 0d3F50624DD2F1A9FC;
	sqrt.rn.f64 	%fd261, %fd260;
	rcp.rn.f64 	%fd262, %fd261;
	mul.f64 	%fd263, %fd262, %fd262;
	mul.f64 	%fd264, %fd262, %fd263;
	ld.global.f64 	%fd265, [%rd37+48];
	mul.f64 	%fd266, %fd265, %fd264;
	fma.rn.f64 	%fd267, %fd252, %fd266, %fd248;
	fma.rn.f64 	%fd268, %fd254, %fd266, %fd249;
	fma.rn.f64 	%fd269, %fd256, %fd266, %fd250;
	ld.global.f64 	%fd270, [%rd37+56];
	sub.f64 	%fd271, %fd270, %fd1;
	ld.global.f64 	%fd272, [%rd37+64];
	sub.f64 	%fd273, %fd272, %fd2;
	ld.global.f64 	%fd274, [%rd37+72];
	sub.f64 	%fd275, %fd274, %fd3;
	mul.f64 	%fd276, %fd273, %fd273;
	fma.rn.f64 	%fd277, %fd271, %fd271, %fd276;
	fma.rn.f64 	%fd278, %fd275, %fd275, %fd277;
	add.f64 	%fd279, %fd278, 0d3F50624DD2F1A9FC;
	sqrt.rn.f64 	%fd280, %fd279;
	rcp.rn.f64 	%fd281, %fd280;
	mul.f64 	%fd282, %fd281, %fd281;
	mul.f64 	%fd283, %fd281, %fd282;
	ld.global.f64 	%fd284, [%rd37+104];
	mul.f64 	%fd285, %fd284, %fd283;
	fma.rn.f64 	%fd353, %fd271, %fd285, %fd267;
	fma.rn.f64 	%fd354, %fd273, %fd285, %fd268;
	fma.rn.f64 	%fd355, %fd275, %fd285, %fd269;
	add.s32 	%r43, %r43, 4;
	add.s32 	%r41, %r41, 4;
	add.s64 	%rd37, %rd37, 224;
	setp.ne.s32 	%p13, %r41, 0;
	@%p13 bra 	$L__BB0_17;
$L__BB0_18:
	and.b32  	%r21, %r14, 3;
	setp.eq.s32 	%p14, %r21, 0;
	@%p14 bra 	$L__BB0_23;
	setp.eq.s32 	%p15, %r21, 1;
	@%p15 bra 	$L__BB0_21;
	mul.wide.u32 	%rd22, %r43, 56;
	add.s64 	%rd23, %rd1, %rd22;
	ld.global.f64 	%fd287, [%rd23];
	sub.f64 	%fd288, %fd287, %fd1;
	ld.global.f64 	%fd289, [%rd23+8];
	sub.f64 	%fd290, %fd289, %fd2;
	ld.global.f64 	%fd291, [%rd23+16];
	sub.f64 	%fd292, %fd291, %fd3;
	mul.f64 	%fd293, %fd290, %fd290;
	fma.rn.f64 	%fd294, %fd288, %fd288, %fd293;
	fma.rn.f64 	%fd295, %fd292, %fd292, %fd294;
	add.f64 	%fd296, %fd295, 0d3F50624DD2F1A9FC;
	sqrt.rn.f64 	%fd297, %fd296;
	rcp.rn.f64 	%fd298, %fd297;
	mul.f64 	%fd299, %fd298, %fd298;
	mul.f64 	%fd300, %fd298, %fd299;
	ld.global.f64 	%fd301, [%rd23+48];
	mul.f64 	%fd302, %fd301, %fd300;
	fma.rn.f64 	%fd303, %fd288, %fd302, %fd353;
	fma.rn.f64 	%fd304, %fd290, %fd302, %fd354;
	fma.rn.f64 	%fd305, %fd292, %fd302, %fd355;
	ld.global.f64 	%fd306, [%rd23+56];
	sub.f64 	%fd307, %fd306, %fd1;
	ld.global.f64 	%fd308, [%rd23+64];
	sub.f64 	%fd309, %fd308, %fd2;
	ld.global.f64 	%fd310, [%rd23+72];
	sub.f64 	%fd311, %fd310, %fd3;
	mul.f64 	%fd312, %fd309, %fd309;
	fma.rn.f64 	%fd313, %fd307, %fd307, %fd312;
	fma.rn.f64 	%fd314, %fd311, %fd311, %fd313;
	add.f64 	%fd315, %fd314, 0d3F50624DD2F1A9FC;
	sqrt.rn.f64 	%fd316, %fd315;
	rcp.rn.f64 	%fd317, %fd316;
	mul.f64 	%fd318, %fd317, %fd317;
	mul.f64 	%fd319, %fd317, %fd318;
	ld.global.f64 	%fd320, [%rd23+104];
	mul.f64 	%fd321, %fd320, %fd319;
	fma.rn.f64 	%fd353, %fd307, %fd321, %fd303;
	fma.rn.f64 	%fd354, %fd309, %fd321, %fd304;
	fma.rn.f64 	%fd355, %fd311, %fd321, %fd305;
	add.s32 	%r43, %r43, 2;
$L__BB0_21:
	and.b32  	%r35, %r14, 1;
	setp.eq.b32 	%p16, %r35, 1;
	not.pred 	%p17, %p16;
	@%p17 bra 	$L__BB0_23;
	mul.wide.u32 	%rd24, %r43, 56;
	add.s64 	%rd25, %rd1, %rd24;
	ld.global.f64 	%fd322, [%rd25];
	sub.f64 	%fd323, %fd322, %fd1;
	ld.global.f64 	%fd324, [%rd25+8];
	sub.f64 	%fd325, %fd324, %fd2;
	ld.global.f64 	%fd326, [%rd25+16];
	sub.f64 	%fd327, %fd326, %fd3;
	mul.f64 	%fd328, %fd325, %fd325;
	fma.rn.f64 	%fd329, %fd323, %fd323, %fd328;
	fma.rn.f64 	%fd330, %fd327, %fd327, %fd329;
	add.f64 	%fd331, %fd330, 0d3F50624DD2F1A9FC;
	sqrt.rn.f64 	%fd332, %fd331;
	rcp.rn.f64 	%fd333, %fd332;
	mul.f64 	%fd334, %fd333, %fd333;
	mul.f64 	%fd335, %fd333, %fd334;
	ld.global.f64 	%fd336, [%rd25+48];
	mul.f64 	%fd337, %fd336, %fd335;
	fma.rn.f64 	%fd353, %fd323, %fd337, %fd353;
	fma.rn.f64 	%fd354, %fd325, %fd337, %fd354;
	fma.rn.f64 	%fd355, %fd327, %fd337, %fd355;
$L__BB0_23:
	ld.param.u64 	%rd35, [_Z20compute_accelerationPK4BodyiPdS2_S2__param_4];
	ld.param.u64 	%rd34, [_Z20compute_accelerationPK4BodyiPdS2_S2__param_3];
	ld.param.u64 	%rd33, [_Z20compute_accelerationPK4BodyiPdS2_S2__param_2];
	cvta.to.global.u64 	%rd26, %rd33;
	mul.wide.s32 	%rd27, %r1, 8;
	add.s64 	%rd28, %rd26, %rd27;
	st.global.f64 	[%rd28], %fd353;
	cvta.to.global.u64 	%rd29, %rd34;
	add.s64 	%rd30, %rd29, %rd27;
	st.global.f64 	[%rd30], %fd354;
	cvta.to.global.u64 	%rd31, %rd35;
	add.s64 	%rd32, %rd31, %rd27;
	st.global.f64 	[%rd32], %fd355;
$L__BB0_24:
	ret;

}


// ===== COMPILED SASS (sm_100) =====

	.target	sm_100

	.elftype	@"ET_EXEC"


//--------------------- .note.nv.tkinfo           --------------------------
	.section	.note.nv.tkinfo,"",@"SHT_NOTE"
	.sectionflags	@"SHF_NOTE_NV_TKINFO"
	.tkinfo
        /*0018*/ 	.word	0x00000002
        /*0030*/ 	.string	""
        /*0030*/ 	.string	"ptxas"
        /*0030*/ 	.string	"Cuda compilation tools, release 13.0, V13.0.88"
        /*0030*/ 	.string	"Build cuda_13.0.r13.0/compiler.36424714_0"
        /*0030*/ 	.string	"-arch sm_100 -m 64 "



//--------------------- .note.nv.cuinfo           --------------------------
	.section	.note.nv.cuinfo,"",@"SHT_NOTE"
	.sectionflags	@"SHF_NOTE_NV_CUINFO"
        /*0018*/ 	.short	0x0002
        /*001a*/ 	.short	0x0064
        /*001c*/ 	.short	0x0082
	.zero		2


//--------------------- .nv.info                  --------------------------
	.section	.nv.info,"",@"SHT_CUDA_INFO"
	.align	4


	//----- nvinfo : EIATTR_REGCOUNT
	.align		4
        /*0000*/ 	.byte	0x04, 0x2f
        /*0002*/ 	.short	(.L_1 - .L_0)
	.align		4
.L_0:
        /*0004*/ 	.word	index@(_Z20compute_accelerationPK4BodyiPdS2_S2_)
        /*0008*/ 	.word	0x00000030


	//----- nvinfo : EIATTR_FRAME_SIZE
	.align		4
.L_1:
        /*000c*/ 	.byte	0x04, 0x11
        /*000e*/ 	.short	(.L_3 - .L_2)
	.align		4
.L_2:
        /*0010*/ 	.word	index@($__internal_1_$__cuda_sm20_dsqrt_rn_f64_mediumpath_v1)
        /*0014*/ 	.word	0x00000000


	//----- nvinfo : EIATTR_FRAME_SIZE
	.align		4
.L_3:
        /*0018*/ 	.byte	0x04, 0x11
        /*001a*/ 	.short	(.L_5 - .L_4)
	.align		4
.L_4:
        /*001c*/ 	.word	index@($__internal_0_$__cuda_sm20_dblrcp_rn_slowpath_v3)
        /*0020*/ 	.word	0x00000000


	//----- nvinfo : EIATTR_FRAME_SIZE
	.align		4
.L_5:
        /*0024*/ 	.byte	0x04, 0x11
        /*0026*/ 	.short	(.L_7 - .L_6)
	.align		4
.L_6:
        /*0028*/ 	.word	index@(_Z20compute_accelerationPK4BodyiPdS2_S2_)
        /*002c*/ 	.word	0x00000000


	//----- nvinfo : EIATTR_MIN_STACK_SIZE
	.align		4
.L_7:
        /*0030*/ 	.byte	0x04, 0x12
        /*0032*/ 	.short	(.L_9 - .L_8)
	.align		4
.L_8:
        /*0034*/ 	.word	index@(_Z20compute_accelerationPK4BodyiPdS2_S2_)
        /*0038*/ 	.word	0x00000000
.L_9:


//--------------------- .nv.compat                --------------------------
	.section	.nv.compat,"",@"SHT_CUDA_COMPAT_INFO"
	.align	4
        /*0000*/ 	.byte	0x02, 0x09, 0x00, 0x00, 0x02, 0x02, 0x01, 0x00, 0x02, 0x05, 0x05, 0x00, 0x03, 0x07, 0x01, 0x01
        /*0010*/ 	.byte	0x02, 0x03, 0x00, 0x00, 0x02, 0x06, 0x01, 0x00, 0x04, 0x0b, 0x08, 0x00, 0x01, 0x00, 0x00, 0x00
        /*0020*/ 	.byte	0x00, 0x00, 0x00, 0x00


//--------------------- .nv.info._Z20compute_accelerationPK4BodyiPdS2_S2_ --------------------------
	.section	.nv.info._Z20compute_accelerationPK4BodyiPdS2_S2_,"",@"SHT_CUDA_INFO"
	.sectionflags	@""
	.align	4


	//----- nvinfo : EIATTR_CUDA_API_VERSION
	.align		4
        /*0000*/ 	.byte	0x04, 0x37
        /*0002*/ 	.short	(.L_11 - .L_10)
.L_10:
        /*0004*/ 	.word	0x00000082


	//----- nvinfo : EIATTR_KPARAM_INFO
	.align		4
.L_11:
        /*0008*/ 	.byte	0x04, 0x17
        /*000a*/ 	.short	(.L_13 - .L_12)
.L_12:
        /*000c*/ 	.word	0x00000000
        /*0010*/ 	.short	0x0004
        /*0012*/ 	.short	0x0020
        /*0014*/ 	.byte	0x00, 0xf5, 0x21, 0x00


	//----- nvinfo : EIATTR_KPARAM_INFO
	.align		4
.L_13:
        /*0018*/ 	.byte	0x04, 0x17
        /*001a*/ 	.short	(.L_15 - .L_14)
.L_14:
        /*001c*/ 	.word	0x00000000
        /*0020*/ 	.short	0x0003
        /*0022*/ 	.short	0x0018
        /*0024*/ 	.byte	0x00, 0xf5, 0x21, 0x00


	//----- nvinfo : EIATTR_KPARAM_INFO
	.align		4
.L_15:
        /*0028*/ 	.byte	0x04, 0x17
        /*002a*/ 	.short	(.L_17 - .L_16)
.L_16:
        /*002c*/ 	.word	0x00000000
        /*0030*/ 	.short	0x0002
        /*0032*/ 	.short	0x0010
        /*0034*/ 	.byte	0x00, 0xf5, 0x21, 0x00


	//----- nvinfo : EIATTR_KPARAM_INFO
	.align		4
.L_17:
        /*0038*/ 	.byte	0x04, 0x17
        /*003a*/ 	.short	(.L_19 - .L_18)
.L_18:
        /*003c*/ 	.word	0x00000000
        /*0040*/ 	.short	0x0001
        /*0042*/ 	.short	0x0008
        /*0044*/ 	.byte	0x00, 0xf0, 0x11, 0x00


	//----- nvinfo : EIATTR_KPARAM_INFO
	.align		4
.L_19:
        /*0048*/ 	.byte	0x04, 0x17
        /*004a*/ 	.short	(.L_21 - .L_20)
.L_20:
        /*004c*/ 	.word	0x00000000
        /*0050*/ 	.short	0x0000
        /*0052*/ 	.short	0x0000
        /*0054*/ 	.byte	0x00, 0xf5, 0x21, 0x00


	//----- nvinfo : EIATTR_SPARSE_MMA_MASK
	.align		4
.L_21:
        /*0058*/ 	.byte	0x03, 0x50
        /*005a*/ 	.short	0x0000


	//----- nvinfo : EIATTR_MAXREG_COUNT
	.align		4
        /*005c*/ 	.byte	0x03, 0x1b
        /*005e*/ 	.short	0x00ff


	//----- nvinfo : EIATTR_MERCURY_ISA_VERSION
	.align		4
        /*0060*/ 	.byte	0x03, 0x5f
        /*0062*/ 	.short	0x0101


	//----- nvinfo : EIATTR_VRC_CTA_INIT_COUNT
	.align		4
        /*0064*/ 	.byte	0x02, 0x4a
	.zero		1
	.zero		1


	//----- nvinfo : EIATTR_EXIT_INSTR_OFFSETS
	.align		4
        /*0068*/ 	.byte	0x04, 0x1c
        /*006a*/ 	.short	(.L_23 - .L_22)


	//   ....[0]....
.L_22:
        /*006c*/ 	.word	0x00000070


	//   ....[1]....
        /*0070*/ 	.word	0x00004340


	//----- nvinfo : EIATTR_CRS_STACK_SIZE
	.align		4
.L_23:
        /*0074*/ 	.byte	0x04, 0x1e
        /*0076*/ 	.short	(.L_25 - .L_24)
.L_24:
        /*0078*/ 	.word	0x00000000


	//----- nvinfo : EIATTR_CBANK_PARAM_SIZE
	.align		4
.L_25:
        /*007c*/ 	.byte	0x03, 0x19
        /*007e*/ 	.short	0x0028


	//----- nvinfo : EIATTR_PARAM_CBANK
	.align		4
        /*0080*/ 	.byte	0x04, 0x0a
        /*0082*/ 	.short	(.L_27 - .L_26)
	.align		4
.L_26:
        /*0084*/ 	.word	index@(.nv.constant0._Z20compute_accelerationPK4BodyiPdS2_S2_)
        /*0088*/ 	.short	0x0380
        /*008a*/ 	.short	0x0028


	//----- nvinfo : EIATTR_SW_WAR
	.align		4
.L_27:
        /*008c*/ 	.byte	0x04, 0x36
        /*008e*/ 	.short	(.L_29 - .L_28)
.L_28:
        /*0090*/ 	.word	0x00000008
.L_29:


//--------------------- .nv.callgraph             --------------------------
	.section	.nv.callgraph,"",@"SHT_CUDA_CALLGRAPH"
	.align	4
	.sectionentsize	8
	.align		4
        /*0000*/ 	.word	0x00000000
	.align		4
        /*0004*/ 	.word	0xffffffff
	.align		4
        /*0008*/ 	.word	0x00000000
	.align		4
        /*000c*/ 	.word	0xfffffffe
	.align		4
        /*0010*/ 	.word	0x00000000
	.align		4
        /*0014*/ 	.word	0xfffffffd
	.align		4
        /*0018*/ 	.word	0x00000000
	.align		4
        /*001c*/ 	.word	0xfffffffc


//--------------------- .text._Z20compute_accelerationPK4BodyiPdS2_S2_ --------------------------
	.section	.text._Z20compute_accelerationPK4BodyiPdS2_S2_,"ax",@progbits
	.align	128
        .global         _Z20compute_accelerationPK4BodyiPdS2_S2_
        .type           _Z20compute_accelerationPK4BodyiPdS2_S2_,@function
        .size           _Z20compute_accelerationPK4BodyiPdS2_S2_,(.L_x_88 - _Z20compute_accelerationPK4BodyiPdS2_S2_)
        .other          _Z20compute_accelerationPK4BodyiPdS2_S2_,@"STO_CUDA_ENTRY STV_DEFAULT"
_Z20compute_accelerationPK4BodyiPdS2_S2_:
.text._Z20compute_accelerationPK4BodyiPdS2_S2_:
[----:B------:R-:W-:Y:S01]  /*0000*/  LDC R1, c[0x0][0x37c] ;  /* 0x0000df00ff017b82 */ /* 0x000fe20000000800 */
[----:B------:R-:W0:Y:S01]  /*0010*/  S2R R40, SR_CTAID.X ;  /* 0x0000000000287919 */ /* 0x000e220000002500 */
[----:B------:R-:W0:Y:S01]  /*0020*/  LDCU UR4, c[0x0][0x360] ;  /* 0x00006c00ff0477ac */ /* 0x000e220008000800 */
[----:B------:R-:W0:Y:S01]  /*0030*/  S2R R3, SR_TID.X ;  /* 0x0000000000037919 */ /* 0x000e220000002100 */
[----:B------:R-:W1:Y:S01]  /*0040*/  LDCU UR8, c[0x0][0x388] ;  /* 0x00007100ff0877ac */ /* 0x000e620008000800 */
[----:B0-----:R-:W-:-:S05]  /*0050*/  IMAD R40, R40, UR4, R3 ;  /* 0x0000000428287c24 */ /* 0x001fca000f8e0203 */
[----:B-1----:R-:W-:-:S13]  /*0060*/  ISETP.GE.AND P0, PT, R40, UR8, PT ;  /* 0x0000000828007c0c */ /* 0x002fda000bf06270 */
[----:B------:R-:W-:Y:S05]  /*0070*/  @P0 EXIT ;  /* 0x000000000000094d */ /* 0x000fea0003800000 */
[----:B------:R-:W0:Y:S01]  /*0080*/  LDC.64 R2, c[0x0][0x380] ;  /* 0x0000e000ff027b82 */ /* 0x000e220000000a00 */
[----:B------:R-:W1:Y:S01]  /*0090*/  LDCU.64 UR6, c[0x0][0x358] ;  /* 0x00006b00ff0677ac */ /* 0x000e620008000a00 */
[----:B0-----:R-:W-:-:S05]  /*00a0*/  IMAD.WIDE R2, R40, 0x38, R2 ;  /* 0x0000003828027825 */ /* 0x001fca00078e0202 */
[----:B-1----:R0:W5:Y:S04]  /*00b0*/  LDG.E.64 R14, desc[UR6][R2.64] ;  /* 0x00000006020e7981 */ /* 0x002168000c1e1b00 */
[----:B------:R0:W5:Y:S04]  /*00c0*/  LDG.E.64 R12, desc[UR6][R2.64+0x8] ;  /* 0x00000806020c7981 */ /* 0x000168000c1e1b00 */
[----:B------:R0:W5:Y:S01]  /*00d0*/  LDG.E.64 R10, desc[UR6][R2.64+0x10] ;  /* 0x00001006020a7981 */ /* 0x000162000c1e1b00 */
[----:B------:R-:W-:Y:S01]  /*00e0*/  ISETP.GE.AND P0, PT, R40, 0x1, PT ;  /* 0x000000012800780c */ /* 0x000fe20003f06270 */
[----:B------:R-:W-:Y:S01]  /*00f0*/  BSSY.RECONVERGENT B0, `(.L_x_0) ;  /* 0x00001ec000007945 */ /* 0x000fe20003800200 */
[----:B------:R-:W-:Y:S01]  /*0100*/  IMAD.MOV.U32 R37, RZ, RZ, RZ ;  /* 0x000000ffff257224 */ /* 0x000fe200078e00ff */
[----:B------:R-:W-:-:S02]  /*0110*/  CS2R R20, SRZ ;  /* 0x0000000000147805 */ /* 0x000fc4000001ff00 */
[----:B------:R-:W-:Y:S02]  /*0120*/  CS2R R32, SRZ ;  /* 0x0000000000207805 */ /* 0x000fe4000001ff00 */
[----:B------:R-:W-:-:S06]  /*0130*/  CS2R R18, SRZ ;  /* 0x0000000000127805 */ /* 0x000fcc000001ff00 */
[----:B0-----:R-:W-:Y:S05]  /*0140*/  @!P0 BRA `(.L_x_1) ;  /* 0x0000001c00988947 */ /* 0x001fea0003800000 */
[----:B------:R-:W-:Y:S01]  /*0150*/  VIMNMX R37, PT, PT, R40, UR8, PT ;  /* 0x0000000828257c48 */ /* 0x000fe2000bfe0100 */
[----:B------:R-:W-:Y:S01]  /*0160*/  BSSY.RECONVERGENT B2, `(.L_x_2) ;  /* 0x0000116000027945 */ /* 0x000fe20003800200 */
[----:B------:R-:W-:Y:S01]  /*0170*/  IMAD.MOV.U32 R2, RZ, RZ, RZ ;  /* 0x000000ffff027224 */ /* 0x000fe200078e00ff */
[----:B------:R-:W-:Y:S02]  /*0180*/  CS2R R18, SRZ ;  /* 0x0000000000127805 */ /* 0x000fe4000001ff00 */
[C---:B------:R-:W-:Y:S02]  /*0190*/  ISETP.GE.AND P0, PT, R37.reuse, 0x4, PT ;  /* 0x000000042500780c */ /* 0x040fe40003f06270 */
[----:B------:R-:W-:Y:S02]  /*01a0*/  CS2R R32, SRZ ;  /* 0x0000000000207805 */ /* 0x000fe4000001ff00 */
[----:B------:R-:W-:Y:S02]  /*01b0*/  CS2R R20, SRZ ;  /* 0x0000000000147805 */ /* 0x000fe4000001ff00 */
[----:B------:R-:W-:-:S07]  /*01c0*/  VIMNMX R37, PT, PT, R37, 0x1, !PT ;  /* 0x0000000125257848 */ /* 0x000fce0007fe0100 */
[----:B------:R-:W-:Y:S05]  /*01d0*/  @!P0 BRA `(.L_x_3) ;  /* 0x0000001000388947 */ /* 0x000fea0003800000 */
[----:B------:R-:W0:Y:S01]  /*01e0*/  LDCU.64 UR4, c[0x0][0x380] ;  /* 0x00007000ff0477ac */ /* 0x000e220008000a00 */
[----:B------:R-:W-:Y:S02]  /*01f0*/  LOP3.LUT R0, R37, 0x7ffffffc, RZ, 0xc0, !PT ;  /* 0x7ffffffc25007812 */ /* 0x000fe400078ec0ff */
[----:B------:R-:W-:-:S03]  /*0200*/  CS2R R18, SRZ ;  /* 0x0000000000127805 */ /* 0x000fc6000001ff00 */
[----:B------:R-:W-:Y:S01]  /*0210*/  IMAD.MOV R0, RZ, RZ, -R0 ;  /* 0x000000ffff007224 */ /* 0x000fe200078e0a00 */
[----:B0-----:R-:W-:-:S04]  /*0220*/  UIADD3 UR4, UP0, UPT, UR4, 0x70, URZ ;  /* 0x0000007004047890 */ /* 0x001fc8000ff1e0ff */
[----:B------:R-:W-:Y:S02]  /*0230*/  UIADD3.X UR5, UPT, UPT, URZ, UR5, URZ, UP0, !UPT ;  /* 0x00000005ff057290 */ /* 0x000fe400087fe4ff */
[----:B------:R-:W-:-:S04]  /*0240*/  MOV R26, UR4 ;  /* 0x00000004001a7c02 */ /* 0x000fc80008000f00 */
[----:B------:R-:W-:-:S07]  /*0250*/  IMAD.U32 R27, RZ, RZ, UR5 ;  /* 0x00000005ff1b7e24 */ /* 0x000fce000f8e00ff */
.L_x_20:
[----:B------:R-:W2:Y:S04]  /*0260*/  LDG.E.64 R28, desc[UR6][R26.64+-0x68] ;  /* 0xffff98061a1c7981 */ /* 0x000ea8000c1e1b00 */
[----:B------:R-:W3:Y:S04]  /*0270*/  LDG.E.64 R30, desc[UR6][R26.64+-0x70] ;  /* 0xffff90061a1e7981 */ /* 0x000ee8000c1e1b00 */
[----:B------:R-:W4:Y:S01]  /*0280*/  LDG.E.64 R34, desc[UR6][R26.64+-0x60] ;  /* 0xffffa0061a227981 */ /* 0x000f22000c1e1b00 */
[----:B------:R-:W-:Y:S01]  /*0290*/  UMOV UR4, 0xd2f1a9fc ;  /* 0xd2f1a9fc00047882 */ /* 0x000fe20000000000 */
[----:B------:R-:W-:Y:S01]  /*02a0*/  UMOV UR5, 0x3f50624d ;  /* 0x3f50624d00057882 */ /* 0x000fe20000000000 */
[----:B------:R-:W-:Y:S01]  /*02b0*/  IMAD.MOV.U32 R6, RZ, RZ, 0x0 ;  /* 0x00000000ff067424 */ /* 0x000fe200078e00ff */
[----:B------:R-:W-:Y:S01]  /*02c0*/  MOV R7, 0x3fd80000 ;  /* 0x3fd8000000077802 */ /* 0x000fe20000000f00 */
[----:B------:R-:W-:Y:S01]  /*02d0*/  BSSY.RECONVERGENT B3, `(.L_x_4) ;  /* 0x0000020000037945 */ /* 0x000fe20003800200 */
[----:B--2--5:R-:W-:-:S02]  /*02e0*/  DADD R28, -R12, R28 ;  /* 0x000000000c1c7229 */ /* 0x024fc4000000011c */
[----:B---3--:R-:W-:-:S06]  /*02f0*/  DADD R30, -R14, R30 ;  /* 0x000000000e1e7229 */ /* 0x008fcc000000011e */
[----:B------:R-:W-:Y:S02]  /*0300*/  DMUL R2, R28, R28 ;  /* 0x0000001c1c027228 */ /* 0x000fe40000000000 */
[----:B----4-:R-:W-:-:S06]  /*0310*/  DADD R34, -R10, R34 ;  /* 0x000000000a227229 */ /* 0x010fcc0000000122 */
[----:B------:R-:W-:-:S08]  /*0320*/  DFMA R2, R30, R30, R2 ;  /* 0x0000001e1e02722b */ /* 0x000fd00000000002 */
[----:B------:R-:W-:-:S08]  /*0330*/  DFMA R2, R34, R34, R2 ;  /* 0x000000222202722b */ /* 0x000fd00000000002 */
[----:B------:R-:W-:-:S06]  /*0340*/  DADD R8, R2, UR4 ;  /* 0x0000000402087e29 */ /* 0x000fcc0008000000 */
[----:B------:R-:W0:Y:S04]  /*0350*/  MUFU.RSQ64H R5, R9 ;  /* 0x0000000900057308 */ /* 0x000e280000001c00 */
[----:B------:R-:W-:-:S05]  /*0360*/  VIADD R4, R9, 0xfcb00000 ;  /* 0xfcb0000009047836 */ /* 0x000fca0000000000 */
[----:B------:R-:W-:Y:S01]  /*0370*/  ISETP.GE.U32.AND P0, PT, R4, 0x7ca00000, PT ;  /* 0x7ca000000400780c */ /* 0x000fe20003f06070 */
[----:B0-----:R-:W-:-:S08]  /*0380*/  DMUL R2, R4, R4 ;  /* 0x0000000404027228 */ /* 0x001fd00000000000 */
[----:B------:R-:W-:-:S08]  /*0390*/  DFMA R2, R8, -R2, 1 ;  /* 0x3ff000000802742b */ /* 0x000fd00000000802 */
[----:B------:R-:W-:Y:S02]  /*03a0*/  DFMA R6, R2, R6, 0.5 ;  /* 0x3fe000000206742b */ /* 0x000fe40000000006 */
[----:B------:R-:W-:-:S08]  /*03b0*/  DMUL R2, R4, R2 ;  /* 0x0000000204027228 */ /* 0x000fd00000000000 */
[----:B------:R-:W-:Y:S01]  /*03c0*/  DFMA R38, R6, R2, R4 ;  /* 0x000000020626722b */ /* 0x000fe20000000004 */
[----:B------:R-:W-:-:S07]  /*03d0*/  LOP3.LUT R2, R37, 0x7ffffffc, RZ, 0xc0, !PT ;  /* 0x7ffffffc25027812 */ /* 0x000fce00078ec0ff */
[----:B------:R-:W-:Y:S02]  /*03e0*/  DMUL R22, R8, R38 ;  /* 0x0000002608167228 */ /* 0x000fe40000000000 */
[----:B------:R-:W-:Y:S02]  /*03f0*/  VIADD R17, R39, 0xfff00000 ;  /* 0xfff0000027117836 */ /* 0x000fe40000000000 */
[----:B------:R-:W-:-:S04]  /*0400*/  IMAD.MOV.U32 R16, RZ, RZ, R38 ;  /* 0x000000ffff107224 */ /* 0x000fc800078e0026 */
[----:B------:R-:W-:-:S08]  /*0410*/  DFMA R6, R22, -R22, R8 ;  /* 0x800000161606722b */ /* 0x000fd00000000008 */
[----:B------:R-:W-:Y:S01]  /*0420*/  DFMA R24, R6, R16, R22 ;  /* 0x000000100618722b */ /* 0x000fe20000000016 */
[----:B------:R-:W-:Y:S10]  /*0430*/  @!P0 BRA `(.L_x_5) ;  /* 0x0000000000248947 */ /* 0x000ff40003800000 */
[----:B------:R-:W-:Y:S01]  /*0440*/  IMAD.MOV.U32 R36, RZ, RZ, R8 ;  /* 0x000000ffff247224 */ /* 0x000fe200078e0008 */
[----:B------:R-:W-:Y:S01]  /*0450*/  MOV R8, R6 ;  /* 0x0000000600087202 */ /* 0x000fe20000000f00 */
[----:B------:R-:W-:Y:S01]  /*0460*/  IMAD.MOV.U32 R6, RZ, RZ, R22 ;  /* 0x000000ffff067224 */ /* 0x000fe200078e0016 */
[----:B------:R-:W-:Y:S01]  /*0470*/  MOV R42, 0x4b0 ;  /* 0x000004b0002a7802 */ /* 0x000fe20000000f00 */
[----:B------:R-:W-:Y:S02]  /*0480*/  IMAD.MOV.U32 R5, RZ, RZ, R23 ;  /* 0x000000ffff057224 */ /* 0x000fe400078e0017 */
[----:B------:R-:W-:-:S07]  /*0490*/  IMAD.MOV.U32 R3, RZ, RZ, R17 ;  /* 0x000000ffff037224 */ /* 0x000fce00078e0011 */
[----:B------:R-:W-:Y:S05]  /*04a0*/  CALL.REL.NOINC `($__internal_1_$__cuda_sm20_dsqrt_rn_f64_mediumpath_v1) ;  /* 0x00000040004c7944 */ /* 0x000fea0003c00000 */
[----:B------:R-:W-:Y:S01]  /*04b0*/  MOV R24, R4 ;  /* 0x0000000400187202 */ /* 0x000fe20000000f00 */
[----:B------:R-:W-:-:S07]  /*04c0*/  IMAD.MOV.U32 R25, RZ, RZ, R3 ;  /* 0x000000ffff197224 */ /* 0x000fce00078e0003 */
.L_x_5:
[----:B------:R-:W-:Y:S05]  /*04d0*/  BSYNC.RECONVERGENT B3 ;  /* 0x0000000000037941 */ /* 0x000fea0003800200 */
.L_x_4:
[----:B------:R-:W0:Y:S01]  /*04e0*/  MUFU.RCP64H R5, R25 ;  /* 0x0000001900057308 */ /* 0x000e220000001800 */
[----:B------:R-:W-:Y:S01]  /*04f0*/  VIADD R4, R25, 0x300402 ;  /* 0x0030040219047836 */ /* 0x000fe20000000000 */
[----:B------:R-:W-:Y:S04]  /*0500*/  BSSY.RECONVERGENT B3, `(.L_x_6) ;  /* 0x000000f000037945 */ /* 0x000fe80003800200 */
[----:B------:R-:W-:Y:S01]  /*0510*/  FSETP.GEU.AND P0, PT, |R4|, 5.8789094863358348022e-39, PT ;  /* 0x004004020400780b */ /* 0x000fe20003f0e200 */
[----:B0-----:R-:W-:-:S08]  /*0520*/  DFMA R6, R4, -R24, 1 ;  /* 0x3ff000000406742b */ /* 0x001fd00000000818 */
[----:B------:R-:W-:-:S08]  /*0530*/  DFMA R6, R6, R6, R6 ;  /* 0x000000060606722b */ /* 0x000fd00000000006 */
[----:B------:R-:W-:-:S08]  /*0540*/  DFMA R6, R4, R6, R4 ;  /* 0x000000060406722b */ /* 0x000fd00000000004 */
[----:B------:R-:W-:-:S08]  /*0550*/  DFMA R8, R6, -R24, 1 ;  /* 0x3ff000000608742b */ /* 0x000fd00000000818 */
[----:B------:R-:W-:Y:S01]  /*0560*/  DFMA R6, R6, R8, R6 ;  /* 0x000000080606722b */ /* 0x000fe20000000006 */
[----:B------:R-:W-:Y:S10]  /*0570*/  @P0 BRA `(.L_x_7) ;  /* 0x00000000001c0947 */ /* 0x000ff40003800000 */
[----:B------:R-:W-:Y:S01]  /*0580*/  LOP3.LUT R6, R25, 0x7fffffff, RZ, 0xc0, !PT ;  /* 0x7fffffff19067812 */ /* 0x000fe200078ec0ff */
[----:B------:R-:W-:Y:S01]  /*0590*/  IMAD.MOV.U32 R8, RZ, RZ, R24 ;  /* 0x000000ffff087224 */ /* 0x000fe200078e0018 */
[----:B------:R-:W-:Y:S02]  /*05a0*/  MOV R3, R25 ;  /* 0x0000001900037202 */ /* 0x000fe40000000f00 */
[----:B------:R-:W-:Y:S01]  /*05b0*/  MOV R4, 0x5e0 ;  /* 0x000005e000047802 */ /* 0x000fe20000000f00 */
[----:B------:R-:W-:-:S07]  /*05c0*/  VIADD R6, R6, 0xfff00000 ;  /* 0xfff0000006067836 */ /* 0x000fce0000000000 */
[----:B------:R-:W-:Y:S05]  /*05d0*/  CALL.REL.NOINC `($__internal_0_$__cuda_sm20_dblrcp_rn_slowpath_v3) ;  /* 0x0000003c005c7944 */ /* 0x000fea0003c00000 */
[----:B------:R-:W-:-:S07]  /*05e0*/  IMAD.MOV.U32 R7, RZ, RZ, R3 ;  /* 0x000000ffff077224 */ /* 0x000fce00078e0003 */
.L_x_7:
[----:B------:R-:W-:Y:S05]  /*05f0*/  BSYNC.RECONVERGENT B3 ;  /* 0x0000000000037941 */ /* 0x000fea0003800200 */
.L_x_6:
[----:B------:R-:W2:Y:S01]  /*0600*/  LDG.E.64 R22, desc[UR6][R26.64+-0x30] ;  /* 0xffffd0061a167981 */ /* 0x000ea2000c1e1b00 */
[----:B------:R-:W-:-:S03]  /*0610*/  DMUL R4, R6, R6 ;  /* 0x0000000606047228 */ /* 0x000fc60000000000 */
[----:B------:R-:W3:Y:S04]  /*0620*/  LDG.E.64 R24, desc[UR6][R26.64+-0x38] ;  /* 0xffffc8061a187981 */ /* 0x000ee8000c1e1b00 */
[----:B------:R-:W4:Y:S04]  /*0630*/  LDG.E.64 R16, desc[UR6][R26.64+-0x28] ;  /* 0xffffd8061a107981 */ /* 0x000f28000c1e1b00 */
[----:B------:R-:W5:Y:S01]  /*0640*/  LDG.E.64 R8, desc[UR6][R26.64+-0x40] ;  /* 0xffffc0061a087981 */ /* 0x000f62000c1e1b00 */
[----:B------:R-:W-:Y:S01]  /*0650*/  DMUL R6, R4, R6 ;  /* 0x0000000604067228 */ /* 0x000fe20000000000 */
[----:B------:R-:W-:Y:S01]  /*0660*/  UMOV UR4, 0xd2f1a9fc ;  /* 0xd2f1a9fc00047882 */ /* 0x000fe20000000000 */
[----:B------:R-:W-:Y:S01]  /*0670*/  UMOV UR5, 0x3f50624d ;  /* 0x3f50624d00057882 */ /* 0x000fe20000000000 */
[----:B------:R-:W-:Y:S01]  /*0680*/  BSSY.RECONVERGENT B3, `(.L_x_8) ;  /* 0x0000025000037945 */ /* 0x000fe20003800200 */
[----:B--2---:R-:W-:-:S02]  /*0690*/  DADD R22, -R12, R22 ;  /* 0x000000000c167229 */ /* 0x004fc40000000116 */
[----:B---3--:R-:W-:-:S06]  /*06a0*/  DADD R24, -R14, R24 ;  /* 0x000000000e187229 */ /* 0x008fcc0000000118 */
[----:B------:R-:W-:Y:S02]  /*06b0*/  DMUL R4, R22, R22 ;  /* 0x0000001616047228 */ /* 0x000fe40000000000 */
[----:B----4-:R-:W-:-:S06]  /*06c0*/  DADD R16, -R10, R16 ;  /* 0x000000000a107229 */ /* 0x010fcc0000000110 */
[----:B------:R-:W-:-:S08]  /*06d0*/  DFMA R4, R24, R24, R4 ;  /* 0x000000181804722b */ /* 0x000fd00000000004 */
[----:B------:R-:W-:Y:S02]  /*06e0*/  DFMA R4, R16, R16, R4 ;  /* 0x000000101004722b */ /* 0x000fe40000000004 */
[----:B-----5:R-:W-:-:S06]  /*06f0*/  DMUL R6, R6, R8 ;  /* 0x0000000806067228 */ /* 0x020fcc0000000000 */
[----:B------:R-:W-:-:S06]  /*0700*/  DADD R8, R4, UR4 ;  /* 0x0000000404087e29 */ /* 0x000fcc0008000000 */
[----:B------:R-:W0:Y:S04]  /*0710*/  MUFU.RSQ64H R5, R9 ;  /* 0x0000000900057308 */ /* 0x000e280000001c00 */
[----:B------:R-:W-:Y:S01]  /*0720*/  VIADD R4, R9, 0xfcb00000 ;  /* 0xfcb0000009047836 */ /* 0x000fe20000000000 */
[-C--:B------:R-:W-:Y:S02]  /*0730*/  DFMA R20, R30, R6.reuse, R20 ;  /* 0x000000061e14722b */ /* 0x080fe40000000014 */
[-C--:B------:R-:W-:Y:S02]  /*0740*/  DFMA R32, R28, R6.reuse, R32 ;  /* 0x000000061c20722b */ /* 0x080fe40000000020 */
[----:B------:R-:W-:Y:S02]  /*0750*/  DFMA R34, R34, R6, R18 ;  /* 0x000000062222722b */ /* 0x000fe40000000012 */
[----:B0-----:R-:W-:Y:S01]  /*0760*/  DMUL R6, R4, R4 ;  /* 0x0000000404067228 */ /* 0x001fe20000000000 */
[----:B------:R-:W-:Y:S01]  /*0770*/  MOV R18, 0x0 ;  /* 0x0000000000127802 */ /* 0x000fe20000000f00 */
[----:B------:R-:W-:-:S06]  /*0780*/  IMAD.MOV.U32 R19, RZ, RZ, 0x3fd80000 ;  /* 0x3fd80000ff137424 */ /* 0x000fcc00078e00ff */
[----:B------:R-:W-:-:S08]  /*0790*/  DFMA R6, R8, -R6, 1 ;  /* 0x3ff000000806742b */ /* 0x000fd00000000806 */
[----:B------:R-:W-:Y:S02]  /*07a0*/  DFMA R18, R6, R18, 0.5 ;  /* 0x3fe000000612742b */ /* 0x000fe40000000012 */
[----:B------:R-:W-:-:S08]  /*07b0*/  DMUL R6, R4, R6 ;  /* 0x0000000604067228 */ /* 0x000fd00000000000 */
[----:B------:R-:W-:Y:S01]  /*07c0*/  DFMA R38, R18, R6, R4 ;  /* 0x000000061226722b */ /* 0x000fe20000000004 */
[----:B------:R-:W-:-:S07]  /*07d0*/  ISETP.GE.U32.AND P0, PT, R4, 0x7ca00000, PT ;  /* 0x7ca000000400780c */ /* 0x000fce0003f06070 */
[----:B------:R-:W-:Y:S02]  /*07e0*/  DMUL R28, R8, R38 ;  /* 0x00000026081c7228 */ /* 0x000fe40000000000 */
[----:B------:R-:W-:Y:S02]  /*07f0*/  VIADD R19, R39, 0xfff00000 ;  /* 0xfff0000027137836 */ /* 0x000fe40000000000 */
[----:B------:R-:W-:-:S04]  /*0800*/  IMAD.MOV.U32 R18, RZ, RZ, R38 ;  /* 0x000000ffff127224 */ /* 0x000fc800078e0026 */
[----:B------:R-:W-:-:S08]  /*0810*/  DFMA R6, R28, -R28, R8 ;  /* 0x8000001c1c06722b */ /* 0x000fd00000000008 */
[----:B------:R-:W-:Y:S01]  /*0820*/  DFMA R30, R6, R18, R28 ;  /* 0x00000012061e722b */ /* 0x000fe2000000001c */
[----:B------:R-:W-:Y:S10]  /*0830*/  @!P0 BRA `(.L_x_9) ;  /* 0x0000000000248947 */ /* 0x000ff40003800000 */
[----:B------:R-:W-:Y:S01]  /*0840*/  MOV R36, R8 ;  /* 0x0000000800247202 */ /* 0x000fe20000000f00 */
[----:B------:R-:W-:Y:S01]  /*0850*/  IMAD.MOV.U32 R8, RZ, RZ, R6 ;  /* 0x000000ffff087224 */ /* 0x000fe200078e0006 */
[----:B------:R-:W-:Y:S01]  /*0860*/  MOV R3, R19 ;  /* 0x0000001300037202 */ /* 0x000fe20000000f00 */
[----:B------:R-:W-:Y:S01]  /*0870*/  IMAD.MOV.U32 R6, RZ, RZ, R28 ;  /* 0x000000ffff067224 */ /* 0x000fe200078e001c */
[----:B------:R-:W-:Y:S01]  /*0880*/  MOV R42, 0x8b0 ;  /* 0x000008b0002a7802 */ /* 0x000fe20000000f00 */
[----:B------:R-:W-:-:S07]  /*0890*/  IMAD.MOV.U32 R5, RZ, RZ, R29 ;  /* 0x000000ffff057224 */ /* 0x000fce00078e001d */
[----:B------:R-:W-:Y:S05]  /*08a0*/  CALL.REL.NOINC `($__internal_1_$__cuda_sm20_dsqrt_rn_f64_mediumpath_v1) ;  /* 0x0000003c004c7944 */ /* 0x000fea0003c00000 */
[----:B------:R-:W-:Y:S02]  /*08b0*/  IMAD.MOV.U32 R30, RZ, RZ, R4 ;  /* 0x000000ffff1e7224 */ /* 0x000fe400078e0004 */
[----:B------:R-:W-:-:S07]  /*08c0*/  IMAD.MOV.U32 R31, RZ, RZ, R3 ;  /* 0x000000ffff1f7224 */ /* 0x000fce00078e0003 */
.L_x_9:
[----:B------:R-:W-:Y:S05]  /*08d0*/  BSYNC.RECONVERGENT B3 ;  /* 0x0000000000037941 */ /* 0x000fea0003800200 */
.L_x_8:
        /* <DEDUP_REMOVED lines=17> */
.L_x_11:
[----:B------:R-:W-:Y:S05]  /*09f0*/  BSYNC.RECONVERGENT B3 ;  /* 0x0000000000037941 */ /* 0x000fea0003800200 */
.L_x_10:
        /* <DEDUP_REMOVED lines=18> */
[----:B------:R-:W-:Y:S01]  /*0b20*/  IADD3 R4, PT, PT, R9, -0x3500000, RZ ;  /* 0xfcb0000009047810 */ /* 0x000fe20007ffe0ff */
[-C--:B------:R-:W-:Y:S02]  /*0b30*/  DFMA R20, R24, R6.reuse, R20 ;  /* 0x000000061814722b */ /* 0x080fe40000000014 */
[-C--:B------:R-:W-:Y:S02]  /*0b40*/  DFMA R32, R22, R6.reuse, R32 ;  /* 0x000000061620722b */ /* 0x080fe40000000020 */
[----:B------:R-:W-:Y:S02]  /*0b50*/  DFMA R34, R16, R6, R34 ;  /* 0x000000061022722b */ /* 0x000fe40000000022 */
[----:B0-----:R-:W-:Y:S01]  /*0b60*/  DMUL R6, R4, R4 ;  /* 0x0000000404067228 */ /* 0x001fe20000000000 */
[----:B------:R-:W-:-:S02]  /*0b70*/  IMAD.MOV.U32 R16, RZ, RZ, 0x0 ;  /* 0x00000000ff107424 */ /* 0x000fc400078e00ff */
[----:B------:R-:W-:-:S05]  /*0b80*/  IMAD.MOV.U32 R17, RZ, RZ, 0x3fd80000 ;  /* 0x3fd80000ff117424 */ /* 0x000fca00078e00ff */
[----:B------:R-:W-:-:S08]  /*0b90*/  DFMA R6, R8, -R6, 1 ;  /* 0x3ff000000806742b */ /* 0x000fd00000000806 */
[----:B------:R-:W-:Y:S02]  /*0ba0*/  DFMA R16, R6, R16, 0.5 ;  /* 0x3fe000000610742b */ /* 0x000fe40000000010 */
[----:B------:R-:W-:-:S08]  /*0bb0*/  DMUL R6, R4, R6 ;  /* 0x0000000604067228 */ /* 0x000fd00000000000 */
[----:B------:R-:W-:Y:S01]  /*0bc0*/  DFMA R38, R16, R6, R4 ;  /* 0x000000061026722b */ /* 0x000fe20000000004 */
[----:B------:R-:W-:-:S07]  /*0bd0*/  ISETP.GE.U32.AND P0, PT, R4, 0x7ca00000, PT ;  /* 0x7ca000000400780c */ /* 0x000fce0003f06070 */
[----:B------:R-:W-:Y:S02]  /*0be0*/  DMUL R22, R8, R38 ;  /* 0x0000002608167228 */ /* 0x000fe40000000000 */
[----:B------:R-:W-:Y:S01]  /*0bf0*/  IADD3 R17, PT, PT, R39, -0x100000, RZ ;  /* 0xfff0000027117810 */ /* 0x000fe20007ffe0ff */
[----:B------:R-:W-:-:S05]  /*0c00*/  IMAD.MOV.U32 R16, RZ, RZ, R38 ;  /* 0x000000ffff107224 */ /* 0x000fca00078e0026 */
[----:B------:R-:W-:-:S08]  /*0c10*/  DFMA R6, R22, -R22, R8 ;  /* 0x800000161606722b */ /* 0x000fd00000000008 */
[----:B------:R-:W-:Y:S01]  /*0c20*/  DFMA R24, R6, R16, R22 ;  /* 0x000000100618722b */ /* 0x000fe20000000016 */
[----:B------:R-:W-:Y:S10]  /*0c30*/  @!P0 BRA `(.L_x_13) ;  /* 0x0000000000248947 */ /* 0x000ff40003800000 */
[----:B------:R-:W-:Y:S01]  /*0c40*/  IMAD.MOV.U32 R36, RZ, RZ, R8 ;  /* 0x000000ffff247224 */ /* 0x000fe200078e0008 */
[----:B------:R-:W-:Y:S01]  /*0c50*/  MOV R8, R6 ;  /* 0x0000000600087202 */ /* 0x000fe20000000f00 */
[----:B------:R-:W-:Y:S01]  /*0c60*/  IMAD.MOV.U32 R6, RZ, RZ, R22 ;  /* 0x000000ffff067224 */ /* 0x000fe200078e0016 */
[----:B------:R-:W-:Y:S01]  /*0c70*/  MOV R3, R17 ;  /* 0x0000001100037202 */ /* 0x000fe20000000f00 */
[----:B------:R-:W-:Y:S01]  /*0c80*/  IMAD.MOV.U32 R5, RZ, RZ, R23 ;  /* 0x000000ffff057224 */ /* 0x000fe200078e0017 */
[----:B------:R-:W-:-:S07]  /*0c90*/  MOV R42, 0xcb0 ;  /* 0x00000cb0002a7802 */ /* 0x000fce0000000f00 */
[----:B------:R-:W-:Y:S05]  /*0ca0*/  CALL.REL.NOINC `($__internal_1_$__cuda_sm20_dsqrt_rn_f64_mediumpath_v1) ;  /* 0x00000038004c7944 */ /* 0x000fea0003c00000 */
[----:B------:R-:W-:Y:S02]  /*0cb0*/  IMAD.MOV.U32 R24, RZ, RZ, R4 ;  /* 0x000000ffff187224 */ /* 0x000fe400078e0004 */
[----:B------:R-:W-:-:S07]  /*0cc0*/  IMAD.MOV.U32 R25, RZ, RZ, R3 ;  /* 0x000000ffff197224 */ /* 0x000fce00078e0003 */
.L_x_13:
[----:B------:R-:W-:Y:S05]  /*0cd0*/  BSYNC.RECONVERGENT B3 ;  /* 0x0000000000037941 */ /* 0x000fea0003800200 */
.L_x_12:
[----:B------:R-:W0:Y:S01]  /*0ce0*/  MUFU.RCP64H R5, R25 ;  /* 0x0000001900057308 */ /* 0x000e220000001800 */
[----:B------:R-:W-:Y:S01]  /*0cf0*/  IADD3 R4, PT, PT, R25, 0x300402, RZ ;  /* 0x0030040219047810 */ /* 0x000fe20007ffe0ff */
[----:B------:R-:W-:Y:S03]  /*0d00*/  BSSY.RECONVERGENT B3, `(.L_x_14) ;  /* 0x000000f000037945 */ /* 0x000fe60003800200 */
[----:B------:R-:W-:Y:S02]  /*0d10*/  FSETP.GEU.AND P0, PT, |R4|, 5.8789094863358348022e-39, PT ;  /* 0x004004020400780b */ /* 0x000fe40003f0e200 */
        /* <DEDUP_REMOVED lines=8> */
[----:B------:R-:W-:Y:S01]  /*0da0*/  MOV R4, 0xde0 ;  /* 0x00000de000047802 */ /* 0x000fe20000000f00 */
[----:B------:R-:W-:Y:S01]  /*0db0*/  IMAD.MOV.U32 R3, RZ, RZ, R25 ;  /* 0x000000ffff037224 */ /* 0x000fe200078e0019 */
[----:B------:R-:W-:-:S07]  /*0dc0*/  IADD3 R6, PT, PT, R6, -0x100000, RZ ;  /* 0xfff0000006067810 */ /* 0x000fce0007ffe0ff */
[----:B------:R-:W-:Y:S05]  /*0dd0*/  CALL.REL.NOINC `($__internal_0_$__cuda_sm20_dblrcp_rn_slowpath_v3) ;  /* 0x00000034005c7944 */ /* 0x000fea0003c00000 */
[----:B------:R-:W-:-:S07]  /*0de0*/  IMAD.MOV.U32 R7, RZ, RZ, R3 ;  /* 0x000000ffff077224 */ /* 0x000fce00078e0003 */
.L_x_15:
[----:B------:R-:W-:Y:S05]  /*0df0*/  BSYNC.RECONVERGENT B3 ;  /* 0x0000000000037941 */ /* 0x000fea0003800200 */
.L_x_14:
        /* <DEDUP_REMOVED lines=31> */
[----:B------:R-:W-:Y:S01]  /*0ff0*/  VIADD R29, R39, 0xfff00000 ;  /* 0xfff00000271d7836 */ /* 0x000fe20000000000 */
[----:B------:R-:W-:-:S05]  /*1000*/  MOV R28, R38 ;  /* 0x00000026001c7202 */ /* 0x000fca0000000f00 */
[----:B------:R-:W-:-:S08]  /*1010*/  DFMA R6, R30, -R30, R8 ;  /* 0x8000001e1e06722b */ /* 0x000fd00000000008 */
[----:B------:R-:W-:Y:S01]  /*1020*/  DFMA R34, R6, R28, R30 ;  /* 0x0000001c0622722b */ /* 0x000fe2000000001e */
[----:B------:R-:W-:Y:S10]  /*1030*/  @!P0 BRA `(.L_x_17) ;  /* 0x0000000000248947 */ /* 0x000ff40003800000 */
[----:B------:R-:W-:Y:S01]  /*1040*/  IMAD.MOV.U32 R36, RZ, RZ, R8 ;  /* 0x000000ffff247224 */ /* 0x000fe200078e0008 */
[----:B------:R-:W-:Y:S01]  /*1050*/  MOV R42, 0x10b0 ;  /* 0x000010b0002a7802 */ /* 0x000fe20000000f00 */
[----:B------:R-:W-:Y:S01]  /*1060*/  IMAD.MOV.U32 R8, RZ, RZ, R6 ;  /* 0x000000ffff087224 */ /* 0x000fe200078e0006 */
[----:B------:R-:W-:Y:S01]  /*1070*/  MOV R6, R30 ;  /* 0x0000001e00067202 */ /* 0x000fe20000000f00 */
[----:B------:R-:W-:Y:S02]  /*1080*/  IMAD.MOV.U32 R5, RZ, RZ, R31 ;  /* 0x000000ffff057224 */ /* 0x000fe400078e001f */
[----:B------:R-:W-:-:S07]  /*1090*/  IMAD.MOV.U32 R3, RZ, RZ, R29 ;  /* 0x000000ffff037224 */ /* 0x000fce00078e001d */
[----:B------:R-:W-:Y:S05]  /*10a0*/  CALL.REL.NOINC `($__internal_1_$__cuda_sm20_dsqrt_rn_f64_mediumpath_v1) ;  /* 0x00000034004c7944 */ /* 0x000fea0003c00000 */
[----:B------:R-:W-:Y:S01]  /*10b0*/  MOV R34, R4 ;  /* 0x0000000400227202 */ /* 0x000fe20000000f00 */
[----:B------:R-:W-:-:S07]  /*10c0*/  IMAD.MOV.U32 R35, RZ, RZ, R3 ;  /* 0x000000ffff237224 */ /* 0x000fce00078e0003 */
.L_x_17:
[----:B------:R-:W-:Y:S05]  /*10d0*/  BSYNC.RECONVERGENT B3 ;  /* 0x0000000000037941 */ /* 0x000fea0003800200 */
.L_x_16:
        /* <DEDUP_REMOVED lines=16> */
[----:B------:R-:W-:-:S07]  /*11e0*/  MOV R7, R3 ;  /* 0x0000000300077202 */ /* 0x000fce0000000f00 */
.L_x_19:
[----:B------:R-:W-:Y:S05]  /*11f0*/  BSYNC.RECONVERGENT B3 ;  /* 0x0000000000037941 */ /* 0x000fea0003800200 */
.L_x_18:
[----:B------:R0:W2:Y:S01]  /*1200*/  LDG.E.64 R8, desc[UR6][R26.64+0x68] ;  /* 0x000068061a087981 */ /* 0x0000a2000c1e1b00 */
[----:B------:R-:W-:Y:S01]  /*1210*/  DMUL R4, R6, R6 ;  /* 0x0000000606047228 */ /* 0x000fe20000000000 */
[----:B------:R-:W-:-:S05]  /*1220*/  VIADD R0, R0, 0x4 ;  /* 0x0000000400007836 */ /* 0x000fca0000000000 */
[----:B------:R-:W-:Y:S02]  /*1230*/  ISETP.NE.AND P0, PT, R0, RZ, PT ;  /* 0x000000ff0000720c */ /* 0x000fe40003f05270 */
[----:B------:R-:W-:Y:S01]  /*1240*/  DMUL R4, R4, R6 ;  /* 0x0000000604047228 */ /* 0x000fe20000000000 */
[----:B0-----:R-:W-:-:S05]  /*1250*/  IADD3 R26, P1, PT, R26, 0xe0, RZ ;  /* 0x000000e01a1a7810 */ /* 0x001fca0007f3e0ff */
[----:B------:R-:W-:Y:S02]  /*1260*/  IMAD.X R27, RZ, RZ, R27, P1 ;  /* 0x000000ffff1b7224 */ /* 0x000fe400008e061b */
[----:B--2---:R-:W-:-:S08]  /*1270*/  DMUL R4, R4, R8 ;  /* 0x0000000804047228 */ /* 0x004fd00000000000 */
[-C--:B------:R-:W-:Y:S02]  /*1280*/  DFMA R20, R24, R4.reuse, R20 ;  /* 0x000000041814722b */ /* 0x080fe40000000014 */
[-C--:B------:R-:W-:Y:S02]  /*1290*/  DFMA R32, R22, R4.reuse, R32 ;  /* 0x000000041620722b */ /* 0x080fe40000000020 */
[----:B------:R-:W-:Y:S01]  /*12a0*/  DFMA R18, R16, R4, R18 ;  /* 0x000000041012722b */ /* 0x000fe20000000012 */
[----:B------:R-:W-:Y:S10]  /*12b0*/  @P0 BRA `(.L_x_20) ;  /* 0xffffffec00e80947 */ /* 0x000ff4000383ffff */
.L_x_3:
[----:B------:R-:W-:Y:S05]  /*12c0*/  BSYNC.RECONVERGENT B2 ;  /* 0x0000000000027941 */ /* 0x000fea0003800200 */
.L_x_2:
[----:B------:R-:W-:-:S13]  /*12d0*/  LOP3.LUT P0, R0, R37, 0x3, RZ, 0xc0, !PT ;  /* 0x0000000325007812 */ /* 0x000fda000780c0ff */
[----:B------:R-:W-:Y:S05]  /*12e0*/  @!P0 BRA `(.L_x_1) ;  /* 0x0000000c00308947 */ /* 0x000fea0003800000 */
[----:B------:R-:W-:Y:S01]  /*12f0*/  ISETP.NE.AND P0, PT, R0, 0x1, PT ;  /* 0x000000010000780c */ /* 0x000fe20003f05270 */
[----:B------:R-:W-:-:S12]  /*1300*/  BSSY.RECONVERGENT B2, `(.L_x_21) ;  /* 0x0000085000027945 */ /* 0x000fd80003800200 */
[----:B------:R-:W-:Y:S05]  /*1310*/  @!P0 BRA `(.L_x_22) ;  /* 0x00000008000c8947 */ /* 0x000fea0003800000 */
[----:B------:R-:W0:Y:S02]  /*1320*/  LDC.64 R34, c[0x0][0x380] ;  /* 0x0000e000ff227b82 */ /* 0x000e240000000a00 */
[----:B0-----:R-:W-:-:S05]  /*1330*/  IMAD.WIDE.U32 R34, R2, 0x38, R34 ;  /* 0x0000003802227825 */ /* 0x001fca00078e0022 */
[----:B------:R-:W2:Y:S04]  /*1340*/  LDG.E.64 R28, desc[UR6][R34.64+0x8] ;  /* 0x00000806221c7981 */ /* 0x000ea8000c1e1b00 */
[----:B------:R-:W3:Y:S04]  /*1350*/  LDG.E.64 R30, desc[UR6][R34.64] ;  /* 0x00000006221e7981 */ /* 0x000ee8000c1e1b00 */
[----:B------:R-:W4:Y:S01]  /*1360*/  LDG.E.64 R26, desc[UR6][R34.64+0x10] ;  /* 0x00001006221a7981 */ /* 0x000f22000c1e1b00 */
[----:B------:R-:W-:Y:S01]  /*1370*/  UMOV UR4, 0xd2f1a9fc ;  /* 0xd2f1a9fc00047882 */ /* 0x000fe20000000000 */
[----:B------:R-:W-:Y:S01]  /*1380*/  UMOV UR5, 0x3f50624d ;  /* 0x3f50624d00057882 */ /* 0x000fe20000000000 */
[----:B------:R-:W-:Y:S01]  /*1390*/  IMAD.MOV.U32 R16, RZ, RZ, 0x0 ;  /* 0x00000000ff107424 */ /* 0x000fe200078e00ff */
[----:B------:R-:W-:Y:S01]  /*13a0*/  BSSY.RECONVERGENT B3, `(.L_x_23) ;  /* 0x0000020000037945 */ /* 0x000fe20003800200 */
[----:B------:R-:W-:Y:S01]  /*13b0*/  IMAD.MOV.U32 R17, RZ, RZ, 0x3fd80000 ;  /* 0x3fd80000ff117424 */ /* 0x000fe200078e00ff */
        /* <DEDUP_REMOVED lines=8> */
[----:B------:R-:W-:-:S04]  /*1440*/  IADD3 R4, PT, PT, R9, -0x3500000, RZ ;  /* 0xfcb0000009047810 */ /* 0x000fc80007ffe0ff */
[----:B------:R-:W-:Y:S02]  /*1450*/  ISETP.GE.U32.AND P0, PT, R4, 0x7ca00000, PT ;  /* 0x7ca000000400780c */ /* 0x000fe40003f06070 */
[----:B0-----:R-:W-:-:S08]  /*1460*/  DMUL R6, R4, R4 ;  /* 0x0000000404067228 */ /* 0x001fd00000000000 */
[----:B------:R-:W-:-:S08]  /*1470*/  DFMA R6, R8, -R6, 1 ;  /* 0x3ff000000806742b */ /* 0x000fd00000000806 */
[----:B------:R-:W-:Y:S02]  /*1480*/  DFMA R16, R6, R16, 0.5 ;  /* 0x3fe000000610742b */ /* 0x000fe40000000010 */
[----:B------:R-:W-:-:S08]  /*1490*/  DMUL R6, R4, R6 ;  /* 0x0000000604067228 */ /* 0x000fd00000000000 */
[----:B------:R-:W-:-:S08]  /*14a0*/  DFMA R38, R16, R6, R4 ;  /* 0x000000061026722b */ /* 0x000fd00000000004 */
        /* <DEDUP_REMOVED lines=15> */
.L_x_24:
[----:B------:R-:W-:Y:S05]  /*15a0*/  BSYNC.RECONVERGENT B3 ;  /* 0x0000000000037941 */ /* 0x000fea0003800200 */
.L_x_23:
        /* <DEDUP_REMOVED lines=17> */
.L_x_26:
[----:B------:R-:W-:Y:S05]  /*16c0*/  BSYNC.RECONVERGENT B3 ;  /* 0x0000000000037941 */ /* 0x000fea0003800200 */
.L_x_25:
        /* <DEDUP_REMOVED lines=20> */
[----:B------:R-:W-:-:S03]  /*1810*/  DFMA R20, R30, R6, R20 ;  /* 0x000000061e14722b */ /* 0x000fc60000000014 */
[----:B0-----:R-:W-:Y:S02]  /*1820*/  DMUL R28, R4, R4 ;  /* 0x00000004041c7228 */ /* 0x001fe40000000000 */
[----:B------:R-:W-:Y:S01]  /*1830*/  DFMA R18, R26, R6, R18 ;  /* 0x000000061a12722b */ /* 0x000fe20000000012 */
[----:B------:R-:W-:Y:S01]  /*1840*/  MOV R6, 0x0 ;  /* 0x0000000000067802 */ /* 0x000fe20000000f00 */
[----:B------:R-:W-:-:S04]  /*1850*/  IMAD.MOV.U32 R7, RZ, RZ, 0x3fd80000 ;  /* 0x3fd80000ff077424 */ /* 0x000fc800078e00ff */
        /* <DEDUP_REMOVED lines=20> */
.L_x_28:
[----:B------:R-:W-:Y:S05]  /*19a0*/  BSYNC.RECONVERGENT B3 ;  /* 0x0000000000037941 */ /* 0x000fea0003800200 */
.L_x_27:
        /* <DEDUP_REMOVED lines=17> */
.L_x_30:
[----:B------:R-:W-:Y:S05]  /*1ac0*/  BSYNC.RECONVERGENT B3 ;  /* 0x0000000000037941 */ /* 0x000fea0003800200 */
.L_x_29:
[----:B------:R-:W2:Y:S01]  /*1ad0*/  LDG.E.64 R34, desc[UR6][R34.64+0x68] ;  /* 0x0000680622227981 */ /* 0x000ea2000c1e1b00 */
[----:B------:R-:W-:Y:S01]  /*1ae0*/  DMUL R4, R6, R6 ;  /* 0x0000000606047228 */ /* 0x000fe20000000000 */
[----:B------:R-:W-:-:S07]  /*1af0*/  VIADD R2, R2, 0x2 ;  /* 0x0000000202027836 */ /* 0x000fce0000000000 */
[----:B------:R-:W-:-:S08]  /*1b00*/  DMUL R4, R4, R6 ;  /* 0x0000000604047228 */ /* 0x000fd00000000000 */
[----:B--2---:R-:W-:-:S08]  /*1b10*/  DMUL R4, R4, R34 ;  /* 0x0000002204047228 */ /* 0x004fd00000000000 */
[-C--:B------:R-:W-:Y:S02]  /*1b20*/  DFMA R20, R24, R4.reuse, R20 ;  /* 0x000000041814722b */ /* 0x080fe40000000014 */
[-C--:B------:R-:W-:Y:S02]  /*1b30*/  DFMA R32, R22, R4.reuse, R32 ;  /* 0x000000041620722b */ /* 0x080fe40000000020 */
[----:B------:R-:W-:-:S11]  /*1b40*/  DFMA R18, R16, R4, R18 ;  /* 0x000000041012722b */ /* 0x000fd60000000012 */
.L_x_22:
[----:B------:R-:W-:Y:S05]  /*1b50*/  BSYNC.RECONVERGENT B2 ;  /* 0x0000000000027941 */ /* 0x000fea0003800200 */
.L_x_21:
[----:B------:R-:W-:-:S04]  /*1b60*/  LOP3.LUT R0, R37, 0x1, RZ, 0xc0, !PT ;  /* 0x0000000125007812 */ /* 0x000fc800078ec0ff */
[----:B------:R-:W-:-:S13]  /*1b70*/  ISETP.NE.U32.AND P0, PT, R0, 0x1, PT ;  /* 0x000000010000780c */ /* 0x000fda0003f05070 */
[----:B------:R-:W-:Y:S05]  /*1b80*/  @P0 BRA `(.L_x_1) ;  /* 0x0000000400080947 */ /* 0x000fea0003800000 */
[----:B------:R-:W0:Y:S02]  /*1b90*/  LDC.64 R26, c[0x0][0x380] ;  /* 0x0000e000ff1a7b82 */ /* 0x000e240000000a00 */
[----:B0-----:R-:W-:-:S05]  /*1ba0*/  IMAD.WIDE.U32 R26, R2, 0x38, R26 ;  /* 0x00000038021a7825 */ /* 0x001fca00078e001a */
[----:B------:R-:W2:Y:S04]  /*1bb0*/  LDG.E.64 R22, desc[UR6][R26.64+0x8] ;  /* 0x000008061a167981 */ /* 0x000ea8000c1e1b00 */
[----:B------:R-:W3:Y:S04]  /*1bc0*/  LDG.E.64 R24, desc[UR6][R26.64] ;  /* 0x000000061a187981 */ /* 0x000ee8000c1e1b00 */
[----:B------:R-:W4:Y:S01]  /*1bd0*/  LDG.E.64 R16, desc[UR6][R26.64+0x10] ;  /* 0x000010061a107981 */ /* 0x000f22000c1e1b00 */
[----:B------:R-:W-:Y:S01]  /*1be0*/  UMOV UR4, 0xd2f1a9fc ;  /* 0xd2f1a9fc00047882 */ /* 0x000fe20000000000 */
[----:B------:R-:W-:Y:S01]  /*1bf0*/  UMOV UR5, 0x3f50624d ;  /* 0x3f50624d00057882 */ /* 0x000fe20000000000 */
[----:B------:R-:W-:Y:S01]  /*1c00*/  MOV R6, 0x0 ;  /* 0x0000000000067802 */ /* 0x000fe20000000f00 */
[----:B------:R-:W-:Y:S01]  /*1c10*/  IMAD.MOV.U32 R7, RZ, RZ, 0x3fd80000 ;  /* 0x3fd80000ff077424 */ /* 0x000fe200078e00ff */
        /* <DEDUP_REMOVED lines=15> */
[----:B------:R-:W-:-:S08]  /*1d10*/  DFMA R38, R6, R2, R4 ;  /* 0x000000020626722b */ /* 0x000fd00000000004 */
[----:B------:R-:W-:Y:S02]  /*1d20*/  DMUL R28, R8, R38 ;  /* 0x00000026081c7228 */ /* 0x000fe40000000000 */
[----:B------:R-:W-:Y:S01]  /*1d30*/  VIADD R3, R39, 0xfff00000 ;  /* 0xfff0000027037836 */ /* 0x000fe20000000000 */
[----:B------:R-:W-:-:S05]  /*1d40*/  MOV R2, R38 ;  /* 0x0000002600027202 */ /* 0x000fca0000000f00 */
        /* <DEDUP_REMOVED lines=12> */
.L_x_32:
[----:B------:R-:W-:Y:S05]  /*1e10*/  BSYNC.RECONVERGENT B2 ;  /* 0x0000000000027941 */ /* 0x000fea0003800200 */
.L_x_31:
        /* <DEDUP_REMOVED lines=17> */
.L_x_34:
[----:B------:R-:W-:Y:S05]  /*1f30*/  BSYNC.RECONVERGENT B2 ;  /* 0x0000000000027941 */ /* 0x000fea0003800200 */
.L_x_33:
[----:B------:R-:W2:Y:S01]  /*1f40*/  LDG.E.64 R26, desc[UR6][R26.64+0x30] ;  /* 0x000030061a1a7981 */ /* 0x000ea2000c1e1b00 */
[----:B------:R-:W-:-:S08]  /*1f50*/  DMUL R4, R2, R2 ;  /* 0x0000000202047228 */ /* 0x000fd00000000000 */
[----:B------:R-:W-:-:S08]  /*1f60*/  DMUL R4, R4, R2 ;  /* 0x0000000204047228 */ /* 0x000fd00000000000 */
[----:B--2---:R-:W-:-:S08]  /*1f70*/  DMUL R4, R4, R26 ;  /* 0x0000001a04047228 */ /* 0x004fd00000000000 */
[-C--:B------:R-:W-:Y:S02]  /*1f80*/  DFMA R20, R24, R4.reuse, R20 ;  /* 0x000000041814722b */ /* 0x080fe40000000014 */
[-C--:B------:R-:W-:Y:S02]  /*1f90*/  DFMA R32, R22, R4.reuse, R32 ;  /* 0x000000041620722b */ /* 0x080fe40000000020 */
[----:B------:R-:W-:-:S11]  /*1fa0*/  DFMA R18, R16, R4, R18 ;  /* 0x000000041012722b */ /* 0x000fd60000000012 */
.L_x_1:
[----:B------:R-:W-:Y:S05]  /*1fb0*/  BSYNC.RECONVERGENT B0 ;  /* 0x0000000000007941 */ /* 0x000fea0003800200 */
.L_x_0:
[----:B------:R-:W0:Y:S01]  /*1fc0*/  LDCU UR4, c[0x0][0x388] ;  /* 0x00007100ff0477ac */ /* 0x000e220008000800 */
[----:B------:R-:W-:Y:S01]  /*1fd0*/  BSSY.RECONVERGENT B0, `(.L_x_35) ;  /* 0x000004a000007945 */ /* 0x000fe20003800200 */
[----:B0-----:R-:W-:-:S13]  /*1fe0*/  ISETP.GE.AND P0, PT, R37, UR4, PT ;  /* 0x0000000425007c0c */ /* 0x001fda000bf06270 */
[----:B------:R-:W-:Y:S05]  /*1ff0*/  @P0 BRA `(.L_x_36) ;  /* 0x00000004001c0947 */ /* 0x000fea0003800000 */
[----:B------:R-:W-:Y:S01]  /*2000*/  ISETP.NE.AND P0, PT, R37, R40, PT ;  /* 0x000000282500720c */ /* 0x000fe20003f05270 */
        /* <DEDUP_REMOVED lines=40> */
[----:B------:R-:W-:Y:S01]  /*2290*/  IMAD.MOV.U32 R6, RZ, RZ, R4 ;  /* 0x000000ffff067224 */ /* 0x000fe200078e0004 */
[----:B------:R-:W-:-:S07]  /*22a0*/  MOV R7, R3 ;  /* 0x0000000300077202 */ /* 0x000fce0000000f00 */
.L_x_40:
[----:B------:R-:W-:Y:S05]  /*22b0*/  BSYNC.RECONVERGENT B3 ;  /* 0x0000000000037941 */ /* 0x000fea0003800200 */
.L_x_39:
        /* <DEDUP_REMOVED lines=17> */
.L_x_42:
[----:B------:R-:W-:Y:S05]  /*23d0*/  BSYNC.RECONVERGENT B3 ;  /* 0x0000000000037941 */ /* 0x000fea0003800200 */
.L_x_41:
[----:B------:R-:W2:Y:S01]  /*23e0*/  LDG.E.64 R26, desc[UR6][R26.64+0x30] ;  /* 0x000030061a1a7981 */ /* 0x000ea2000c1e1b00 */
[----:B------:R-:W-:-:S08]  /*23f0*/  DMUL R4, R2, R2 ;  /* 0x0000000202047228 */ /* 0x000fd00000000000 */
[----:B------:R-:W-:-:S08]  /*2400*/  DMUL R4, R4, R2 ;  /* 0x0000000204047228 */ /* 0x000fd00000000000 */
[----:B--2---:R-:W-:-:S08]  /*2410*/  DMUL R4, R4, R26 ;  /* 0x0000001a04047228 */ /* 0x004fd00000000000 */
[-C--:B------:R-:W-:Y:S02]  /*2420*/  DFMA R20, R24, R4.reuse, R20 ;  /* 0x000000041814722b */ /* 0x080fe40000000014 */
[-C--:B------:R-:W-:Y:S02]  /*2430*/  DFMA R32, R22, R4.reuse, R32 ;  /* 0x000000041620722b */ /* 0x080fe40000000020 */
[----:B------:R-:W-:-:S11]  /*2440*/  DFMA R18, R16, R4, R18 ;  /* 0x000000041012722b */ /* 0x000fd60000000012 */
.L_x_38:
[----:B------:R-:W-:Y:S05]  /*2450*/  BSYNC.RECONVERGENT B2 ;  /* 0x0000000000027941 */ /* 0x000fea0003800200 */
.L_x_37:
[----:B------:R-:W-:-:S07]  /*2460*/  IADD3 R37, PT, PT, R37, 0x1, RZ ;  /* 0x0000000125257810 */ /* 0x000fce0007ffe0ff */
.L_x_36:
[----:B------:R-:W-:Y:S05]  /*2470*/  BSYNC.RECONVERGENT B0 ;  /* 0x0000000000007941 */ /* 0x000fea0003800200 */
.L_x_35:
[----:B------:R-:W0:Y:S01]  /*2480*/  LDCU UR4, c[0x0][0x388] ;  /* 0x00007100ff0477ac */ /* 0x000e220008000800 */
[----:B------:R-:W-:Y:S01]  /*2490*/  BSSY.RECONVERGENT B0, `(.L_x_43) ;  /* 0x00001e1000007945 */ /* 0x000fe20003800200 */
[----:B0-----:R-:W-:-:S13]  /*24a0*/  ISETP.GE.AND P0, PT, R37, UR4, PT ;  /* 0x0000000425007c0c */ /* 0x001fda000bf06270 */
[----:B------:R-:W-:Y:S05]  /*24b0*/  @P0 BRA `(.L_x_44) ;  /* 0x0000001c00780947 */ /* 0x000fea0003800000 */
[C---:B------:R-:W-:Y:S01]  /*24c0*/  VIADD R0, R37.reuse, -UR4 ;  /* 0x8000000425007c36 */ /* 0x040fe20008000000 */
[----:B------:R-:W-:Y:S01]  /*24d0*/  BSSY.RECONVERGENT B2, `(.L_x_45) ;  /* 0x0000110000027945 */ /* 0x000fe20003800200 */
[----:B------:R-:W-:-:S03]  /*24e0*/  IADD3 R2, PT, PT, -R37, UR4, RZ ;  /* 0x0000000425027c10 */ /* 0x000fc6000fffe1ff */
[----:B------:R-:W-:-:S13]  /*24f0*/  ISETP.GT.U32.AND P0, PT, R0, -0x4, PT ;  /* 0xfffffffc0000780c */ /* 0x000fda0003f04070 */
[----:B------:R-:W-:Y:S05]  /*2500*/  @P0 BRA `(.L_x_46) ;  /* 0x0000001000300947 */ /* 0x000fea0003800000 */
[----:B------:R-:W0:Y:S01]  /*2510*/  LDC.64 R4, c[0x0][0x380] ;  /* 0x0000e000ff047b82 */ /* 0x000e220000000a00 */
[----:B------:R-:W-:-:S05]  /*2520*/  LOP3.LUT R0, R2, 0xfffffffc, RZ, 0xc0, !PT ;  /* 0xfffffffc02007812 */ /* 0x000fca00078ec0ff */
[----:B------:R-:W-:Y:S02]  /*2530*/  IMAD.MOV R0, RZ, RZ, -R0 ;  /* 0x000000ffff007224 */ /* 0x000fe400078e0a00 */
[----:B0-----:R-:W-:-:S03]  /*2540*/  IMAD.WIDE.U32 R4, R37, 0x38, R4 ;  /* 0x0000003825047825 */ /* 0x001fc600078e0004 */
[----:B------:R-:W-:-:S04]  /*2550*/  IADD3 R16, P0, PT, R4, 0x70, RZ ;  /* 0x0000007004107810 */ /* 0x000fc80007f1e0ff */
[----:B------:R-:W-:-:S09]  /*2560*/  IADD3.X R17, PT, PT, RZ, R5, RZ, P0, !PT ;  /* 0x00000005ff117210 */ /* 0x000fd200007fe4ff */
.L_x_63:
        /* <DEDUP_REMOVED lines=38> */
.L_x_48:
[----:B------:R-:W-:Y:S05]  /*27d0*/  BSYNC.RECONVERGENT B3 ;  /* 0x0000000000037941 */ /* 0x000fea0003800200 */
.L_x_47:
        /* <DEDUP_REMOVED lines=17> */
.L_x_50:
[----:B------:R-:W-:Y:S05]  /*28f0*/  BSYNC.RECONVERGENT B3 ;  /* 0x0000000000037941 */ /* 0x000fea0003800200 */
.L_x_49:
        /* <DEDUP_REMOVED lines=45> */
.L_x_52:
[----:B------:R-:W-:Y:S05]  /*2bd0*/  BSYNC.RECONVERGENT B3 ;  /* 0x0000000000037941 */ /* 0x000fea0003800200 */
.L_x_51:
        /* <DEDUP_REMOVED lines=17> */
.L_x_54:
[----:B------:R-:W-:Y:S05]  /*2cf0*/  BSYNC.RECONVERGENT B3 ;  /* 0x0000000000037941 */ /* 0x000fea0003800200 */
.L_x_53:
        /* <DEDUP_REMOVED lines=45> */
.L_x_56:
[----:B------:R-:W-:Y:S05]  /*2fd0*/  BSYNC.RECONVERGENT B3 ;  /* 0x0000000000037941 */ /* 0x000fea0003800200 */
.L_x_55:
        /* <DEDUP_REMOVED lines=17> */
.L_x_58:
[----:B------:R-:W-:Y:S05]  /*30f0*/  BSYNC.RECONVERGENT B3 ;  /* 0x0000000000037941 */ /* 0x000fea0003800200 */
.L_x_57:
        /* <DEDUP_REMOVED lines=23> */
[----:B------:R-:W-:Y:S01]  /*3270*/  IMAD.MOV.U32 R18, RZ, RZ, 0x0 ;  /* 0x00000000ff127424 */ /* 0x000fe200078e00ff */
[----:B------:R-:W-:-:S06]  /*3280*/  MOV R19, 0x3fd80000 ;  /* 0x3fd8000000137802 */ /* 0x000fcc0000000f00 */
        /* <DEDUP_REMOVED lines=20> */
.L_x_60:
[----:B------:R-:W-:Y:S05]  /*33d0*/  BSYNC.RECONVERGENT B3 ;  /* 0x0000000000037941 */ /* 0x000fea0003800200 */
.L_x_59:
        /* <DEDUP_REMOVED lines=17> */
.L_x_62:
[----:B------:R-:W-:Y:S05]  /*34f0*/  BSYNC.RECONVERGENT B3 ;  /* 0x0000000000037941 */ /* 0x000fea0003800200 */
.L_x_61:
[----:B------:R0:W2:Y:S01]  /*3500*/  LDG.E.64 R8, desc[UR6][R16.64+0x68] ;  /* 0x0000680610087981 */ /* 0x0000a2000c1e1b00 */
[----:B------:R-:W-:Y:S01]  /*3510*/  DMUL R4, R6, R6 ;  /* 0x0000000606047228 */ /* 0x000fe20000000000 */
[----:B------:R-:W-:Y:S01]  /*3520*/  IADD3 R0, PT, PT, R0, 0x4, RZ ;  /* 0x0000000400007810 */ /* 0x000fe20007ffe0ff */
[----:B------:R-:W-:-:S03]  /*3530*/  VIADD R37, R37, 0x4 ;  /* 0x0000000425257836 */ /* 0x000fc60000000000 */
[----:B------:R-:W-:-:S03]  /*3540*/  ISETP.NE.AND P0, PT, R0, RZ, PT ;  /* 0x000000ff0000720c */ /* 0x000fc60003f05270 */
        /* <DEDUP_REMOVED lines=8> */
.L_x_46:
[----:B------:R-:W-:Y:S05]  /*35d0*/  BSYNC.RECONVERGENT B2 ;  /* 0x0000000000027941 */ /* 0x000fea0003800200 */
.L_x_45:
        /* <DEDUP_REMOVED lines=45> */
.L_x_67:
[----:B------:R-:W-:Y:S05]  /*38b0*/  BSYNC.RECONVERGENT B3 ;  /* 0x0000000000037941 */ /* 0x000fea0003800200 */
.L_x_66:
        /* <DEDUP_REMOVED lines=17> */
.L_x_69:
[----:B------:R-:W-:Y:S05]  /*39d0*/  BSYNC.RECONVERGENT B3 ;  /* 0x0000000000037941 */ /* 0x000fea0003800200 */
.L_x_68:
        /* <DEDUP_REMOVED lines=45> */
.L_x_71:
[----:B------:R-:W-:Y:S05]  /*3cb0*/  BSYNC.RECONVERGENT B3 ;  /* 0x0000000000037941 */ /* 0x000fea0003800200 */
.L_x_70:
        /* <DEDUP_REMOVED lines=17> */
.L_x_73:
[----:B------:R-:W-:Y:S05]  /*3dd0*/  BSYNC.RECONVERGENT B3 ;  /* 0x0000000000037941 */ /* 0x000fea0003800200 */
.L_x_72:
        /* <DEDUP_REMOVED lines=8> */
.L_x_65:
[----:B------:R-:W-:Y:S05]  /*3e60*/  BSYNC.RECONVERGENT B2 ;  /* 0x0000000000027941 */ /* 0x000fea0003800200 */
.L_x_64:
        /* <DEDUP_REMOVED lines=10> */
[----:B------:R-:W-:Y:S01]  /*3f10*/  BSSY.RECONVERGENT B2, `(.L_x_74) ;  /* 0x0000020000027945 */ /* 0x000fe20003800200 */
[----:B--2--5:R-:W-:-:S02]  /*3f20*/  DADD R12, -R12, R4 ;  /* 0x000000000c0c7229 */ /* 0x024fc40000000104 */
[----:B---3--:R-:W-:-:S06]  /*3f30*/  DADD R14, -R14, R2 ;  /* 0x000000000e0e7229 */ /* 0x008fcc0000000102 */
[----:B------:R-:W-:Y:S02]  /*3f40*/  DMUL R2, R12, R12 ;  /* 0x0000000c0c027228 */ /* 0x000fe40000000000 */
[----:B----4-:R-:W-:Y:S01]  /*3f50*/  DADD R10, -R10, R6 ;  /* 0x000000000a0a7229 */ /* 0x010fe20000000106 */
[----:B------:R-:W-:Y:S01]  /*3f60*/  MOV R6, 0x0 ;  /* 0x0000000000067802 */ /* 0x000fe20000000f00 */
[----:B------:R-:W-:-:S04]  /*3f70*/  IMAD.MOV.U32 R7, RZ, RZ, 0x3fd80000 ;  /* 0x3fd80000ff077424 */ /* 0x000fc800078e00ff */
        /* <DEDUP_REMOVED lines=25> */
.L_x_75:
[----:B------:R-:W-:Y:S05]  /*4110*/  BSYNC.RECONVERGENT B2 ;  /* 0x0000000000027941 */ /* 0x000fea0003800200 */
.L_x_74:
        /* <DEDUP_REMOVED lines=12> */
[----:B------:R-:W-:Y:S02]  /*41e0*/  MOV R4, 0x4210 ;  /* 0x0000421000047802 */ /* 0x000fe40000000f00 */
[----:B------:R-:W-:-:S07]  /*41f0*/  IADD3 R6, PT, PT, R6, -0x100000, RZ ;  /* 0xfff0000006067810 */ /* 0x000fce0007ffe0ff */
[----:B------:R-:W-:Y:S05]  /*4200*/  CALL.REL.NOINC `($__internal_0_$__cuda_sm20_dblrcp_rn_slowpath_v3) ;  /* 0x0000000000507944 */ /* 0x000fea0003c00000 */
[----:B------:R-:W-:-:S07]  /*4210*/  IMAD.MOV.U32 R7, RZ, RZ, R3 ;  /* 0x000000ffff077224 */ /* 0x000fce00078e0003 */
.L_x_77:
[----:B------:R-:W-:Y:S05]  /*4220*/  BSYNC.RECONVERGENT B2 ;  /* 0x0000000000027941 */ /* 0x000fea0003800200 */
.L_x_76:
[----:B------:R-:W2:Y:S01]  /*4230*/  LDG.E.64 R16, desc[UR6][R16.64+0x30] ;  /* 0x0000300610107981 */ /* 0x000ea2000c1e1b00 */
[----:B------:R-:W-:-:S08]  /*4240*/  DMUL R2, R6, R6 ;  /* 0x0000000606027228 */ /* 0x000fd00000000000 */
[----:B------:R-:W-:-:S08]  /*4250*/  DMUL R2, R2, R6 ;  /* 0x0000000602027228 */ /* 0x000fd00000000000 */
[----:B--2---:R-:W-:-:S08]  /*4260*/  DMUL R2, R2, R16 ;  /* 0x0000001002027228 */ /* 0x004fd00000000000 */
[-C--:B------:R-:W-:Y:S02]  /*4270*/  DFMA R20, R14, R2.reuse, R20 ;  /* 0x000000020e14722b */ /* 0x080fe40000000014 */
[-C--:B------:R-:W-:Y:S02]  /*4280*/  DFMA R32, R12, R2.reuse, R32 ;  /* 0x000000020c20722b */ /* 0x080fe40000000020 */
[----:B------:R-:W-:-:S11]  /*4290*/  DFMA R18, R10, R2, R18 ;  /* 0x000000020a12722b */ /* 0x000fd60000000012 */
.L_x_44:
[----:B------:R-:W-:Y:S05]  /*42a0*/  BSYNC.RECONVERGENT B0 ;  /* 0x0000000000007941 */ /* 0x000fea0003800200 */
.L_x_43:
[----:B------:R-:W0:Y:S08]  /*42b0*/  LDC.64 R2, c[0x0][0x390] ;  /* 0x0000e400ff027b82 */ /* 0x000e300000000a00 */
[----:B------:R-:W1:Y:S08]  /*42c0*/  LDC.64 R4, c[0x0][0x398] ;  /* 0x0000e600ff047b82 */ /* 0x000e700000000a00 */
[----:B------:R-:W2:Y:S01]  /*42d0*/  LDC.64 R6, c[0x0][0x3a0] ;  /* 0x0000e800ff067b82 */ /* 0x000ea20000000a00 */
[----:B0-----:R-:W-:-:S05]  /*42e0*/  IMAD.WIDE R2, R40, 0x8, R2 ;  /* 0x0000000828027825 */ /* 0x001fca00078e0202 */
[----:B------:R-:W-:Y:S01]  /*42f0*/  STG.E.64 desc[UR6][R2.64], R20 ;  /* 0x0000001402007986 */ /* 0x000fe2000c101b06 */
[----:B-1----:R-:W-:-:S05]  /*4300*/  IMAD.WIDE R4, R40, 0x8, R4 ;  /* 0x0000000828047825 */ /* 0x002fca00078e0204 */
[----:B------:R-:W-:Y:S01]  /*4310*/  STG.E.64 desc[UR6][R4.64], R32 ;  /* 0x0000002004007986 */ /* 0x000fe2000c101b06 */
[----:B--2---:R-:W-:-:S05]  /*4320*/  IMAD.WIDE R40, R40, 0x8, R6 ;  /* 0x0000000828287825 */ /* 0x004fca00078e0206 */
[----:B------:R-:W-:Y:S01]  /*4330*/  STG.E.64 desc[UR6][R40.64], R18 ;  /* 0x0000001228007986 */ /* 0x000fe2000c101b06 */
[----:B------:R-:W-:Y:S05]  /*4340*/  EXIT ;  /* 0x000000000000794d */ /* 0x000fea0003800000 */
        .weak           $__internal_0_$__cuda_sm20_dblrcp_rn_slowpath_v3
        .type           $__internal_0_$__cuda_sm20_dblrcp_rn_slowpath_v3,@function
        .size           $__internal_0_$__cuda_sm20_dblrcp_rn_slowpath_v3,($__internal_1_$__cuda_sm20_dsqrt_rn_f64_mediumpath_v1 - $__internal_0_$__cuda_sm20_dblrcp_rn_slowpath_v3)
$__internal_0_$__cuda_sm20_dblrcp_rn_slowpath_v3:
[----:B------:R-:W-:Y:S01]  /*4350*/  IMAD.MOV.U32 R9, RZ, RZ, R3 ;  /* 0x000000ffff097224 */ /* 0x000fe200078e0003 */
[----:B------:R-:W-:Y:S05]  /*4360*/  BSSY.RECONVERGENT B1, `(.L_x_78) ;  /* 0x0000023000017945 */ /* 0x000fea0003800200 */
[----:B------:R-:W-:-:S14]  /*4370*/  DSETP.GTU.AND P0, PT, |R8|, +INF , PT ;  /* 0x7ff000000800742a */ /* 0x000fdc0003f0c200 */
[----:B------:R-:W-:Y:S05]  /*4380*/  @P0 BRA `(.L_x_79) ;  /* 0x0000000000780947 */ /* 0x000fea0003800000 */
[----:B------:R-:W-:-:S04]  /*4390*/  LOP3.LUT R3, R3, 0x7fffffff, RZ, 0xc0, !PT ;  /* 0x7fffffff03037812 */ /* 0x000fc800078ec0ff */
[----:B------:R-:W-:-:S04]  /*43a0*/  IADD3 R5, PT, PT, R3, -0x1, RZ ;  /* 0xffffffff03057810 */ /* 0x000fc80007ffe0ff */
[----:B------:R-:W-:-:S13]  /*43b0*/  ISETP.GE.U32.AND P0, PT, R5, 0x7fefffff, PT ;  /* 0x7fefffff0500780c */ /* 0x000fda0003f06070 */
[----:B------:R-:W-:Y:S01]  /*43c0*/  @P0 LOP3.LUT R39, R9, 0x7ff00000, RZ, 0x3c, !PT ;  /* 0x7ff0000009270812 */ /* 0x000fe200078e3cff */
[----:B------:R-:W-:Y:S01]  /*43d0*/  @P0 IMAD.MOV.U32 R38, RZ, RZ, RZ ;  /* 0x000000ffff260224 */ /* 0x000fe200078e00ff */
[----:B------:R-:W-:Y:S06]  /*43e0*/  @P0 BRA `(.L_x_80) ;  /* 0x0000000000680947 */ /* 0x000fec0003800000 */
[----:B------:R-:W-:-:S13]  /*43f0*/  ISETP.GE.U32.AND P0, PT, R3, 0x1000001, PT ;  /* 0x010000010300780c */ /* 0x000fda0003f06070 */
[----:B------:R-:W-:Y:S05]  /*4400*/  @!P0 BRA `(.L_x_81) ;  /* 0x0000000000348947 */ /* 0x000fea0003800000 */
[----:B------:R-:W-:Y:S01]  /*4410*/  VIADD R39, R9, 0xc0200000 ;  /* 0xc020000009277836 */ /* 0x000fe20000000000 */
[----:B------:R-:W-:-:S03]  /*4420*/  MOV R38, R8 ;  /* 0x0000000800267202 */ /* 0x000fc60000000f00 */
[----:B------:R-:W0:Y:S03]  /*4430*/  MUFU.RCP64H R7, R39 ;  /* 0x0000002700077308 */ /* 0x000e260000001800 */
[----:B0-----:R-:W-:-:S08]  /*4440*/  DFMA R42, -R38, R6, 1 ;  /* 0x3ff00000262a742b */ /* 0x001fd00000000106 */
[----:B------:R-:W-:-:S08]  /*4450*/  DFMA R42, R42, R42, R42 ;  /* 0x0000002a2a2a722b */ /* 0x000fd0000000002a */
[----:B------:R-:W-:-:S08]  /*4460*/  DFMA R42, R6, R42, R6 ;  /* 0x0000002a062a722b */ /* 0x000fd00000000006 */
[----:B------:R-:W-:-:S08]  /*4470*/  DFMA R6, -R38, R42, 1 ;  /* 0x3ff000002606742b */ /* 0x000fd0000000012a */
[----:B------:R-:W-:-:S08]  /*4480*/  DFMA R6, R42, R6, R42 ;  /* 0x000000062a06722b */ /* 0x000fd0000000002a */
[----:B------:R-:W-:-:S08]  /*4490*/  DMUL R6, R6, 2.2250738585072013831e-308 ;  /* 0x0010000006067828 */ /* 0x000fd00000000000 */
[----:B------:R-:W-:-:S08]  /*44a0*/  DFMA R8, -R8, R6, 1 ;  /* 0x3ff000000808742b */ /* 0x000fd00000000106 */
[----:B------:R-:W-:-:S08]  /*44b0*/  DFMA R8, R8, R8, R8 ;  /* 0x000000080808722b */ /* 0x000fd00000000008 */
[----:B------:R-:W-:Y:S01]  /*44c0*/  DFMA R38, R6, R8, R6 ;  /* 0x000000080626722b */ /* 0x000fe20000000006 */
[----:B------:R-:W-:Y:S10]  /*44d0*/  BRA `(.L_x_80) ;  /* 0x00000000002c7947 */ /* 0x000ff40003800000 */
.L_x_81:
[----:B------:R-:W-:-:S06]  /*44e0*/  DMUL R8, R8, 8.11296384146066816958e+31 ;  /* 0x4690000008087828 */ /* 0x000fcc0000000000 */
[----:B------:R-:W0:Y:S02]  /*44f0*/  MUFU.RCP64H R7, R9 ;  /* 0x0000000900077308 */ /* 0x000e240000001800 */
[----:B0-----:R-:W-:-:S08]  /*4500*/  DFMA R38, -R8, R6, 1 ;  /* 0x3ff000000826742b */ /* 0x001fd00000000106 */
[----:B------:R-:W-:-:S08]  /*4510*/  DFMA R38, R38, R38, R38 ;  /* 0x000000262626722b */ /* 0x000fd00000000026 */
[----:B------:R-:W-:-:S08]  /*4520*/  DFMA R38, R6, R38, R6 ;  /* 0x000000260626722b */ /* 0x000fd00000000006 */
[----:B------:R-:W-:-:S08]  /*4530*/  DFMA R6, -R8, R38, 1 ;  /* 0x3ff000000806742b */ /* 0x000fd00000000126 */
[----:B------:R-:W-:-:S08]  /*4540*/  DFMA R6, R38, R6, R38 ;  /* 0x000000062606722b */ /* 0x000fd00000000026 */
[----:B------:R-:W-:Y:S01]  /*4550*/  DMUL R38, R6, 8.11296384146066816958e+31 ;  /* 0x4690000006267828 */ /* 0x000fe20000000000 */
[----:B------:R-:W-:Y:S10]  /*4560*/  BRA `(.L_x_80) ;  /* 0x0000000000087947 */ /* 0x000ff40003800000 */
.L_x_79:
[----:B------:R-:W-:Y:S01]  /*4570*/  LOP3.LUT R39, R9, 0x80000, RZ, 0xfc, !PT ;  /* 0x0008000009277812 */ /* 0x000fe200078efcff */
[----:B------:R-:W-:-:S07]  /*4580*/  IMAD.MOV.U32 R38, RZ, RZ, R8 ;  /* 0x000000ffff267224 */ /* 0x000fce00078e0008 */
.L_x_80:
[----:B------:R-:W-:Y:S05]  /*4590*/  BSYNC.RECONVERGENT B1 ;  /* 0x0000000000017941 */ /* 0x000fea0003800200 */
.L_x_78:
[----:B------:R-:W-:Y:S01]  /*45a0*/  IMAD.MOV.U32 R5, RZ, RZ, 0x0 ;  /* 0x00000000ff057424 */ /* 0x000fe200078e00ff */
[----:B------:R-:W-:Y:S01]  /*45b0*/  MOV R3, R39 ;  /* 0x0000002700037202 */ /* 0x000fe20000000f00 */
[----:B------:R-:W-:Y:S02]  /*45c0*/  IMAD.MOV.U32 R6, RZ, RZ, R38 ;  /* 0x000000ffff067224 */ /* 0x000fe400078e0026 */
[----:B------:R-:W-:Y:S05]  /*45d0*/  RET.REL.NODEC R4 `(_Z20compute_accelerationPK4BodyiPdS2_S2_) ;  /* 0xffffffb804887950 */ /* 0x000fea0003c3ffff */
        .weak           $__internal_1_$__cuda_sm20_dsqrt_rn_f64_mediumpath_v1
        .type           $__internal_1_$__cuda_sm20_dsqrt_rn_f64_mediumpath_v1,@function
        .size           $__internal_1_$__cuda_sm20_dsqrt_rn_f64_mediumpath_v1,(.L_x_88 - $__internal_1_$__cuda_sm20_dsqrt_rn_f64_mediumpath_v1)
$__internal_1_$__cuda_sm20_dsqrt_rn_f64_mediumpath_v1:
[----:B------:R-:W-:Y:S01]  /*45e0*/  ISETP.GE.U32.AND P0, PT, R4, -0x3400000, PT ;  /* 0xfcc000000400780c */ /* 0x000fe20003f06070 */
[----:B------:R-:W-:Y:S01]  /*45f0*/  BSSY.RECONVERGENT B1, `(.L_x_82) ;  /* 0x0000028000017945 */ /* 0x000fe20003800200 */
[----:B------:R-:W-:Y:S01]  /*4600*/  MOV R45, R9 ;  /* 0x00000009002d7202 */ /* 0x000fe20000000f00 */
[----:B------:R-:W-:Y:S01]  /*4610*/  IMAD.MOV.U32 R9, RZ, RZ, R7 ;  /* 0x000000ffff097224 */ /* 0x000fe200078e0007 */
[----:B------:R-:W-:Y:S01]  /*4620*/  MOV R7, R5 ;  /* 0x0000000500077202 */ /* 0x000fe20000000f00 */
[----:B------:R-:W-:Y:S02]  /*4630*/  IMAD.MOV.U32 R44, RZ, RZ, R36 ;  /* 0x000000ffff2c7224 */ /* 0x000fe400078e0024 */
[----:B------:R-:W-:-:S06]  /*4640*/  IMAD.MOV.U32 R39, RZ, RZ, R3 ;  /* 0x000000ffff277224 */ /* 0x000fcc00078e0003 */
[----:B------:R-:W-:Y:S05]  /*4650*/  @!P0 BRA `(.L_x_83) ;  /* 0x0000000000208947 */ /* 0x000fea0003800000 */
[----:B------:R-:W-:-:S10]  /*4660*/  DFMA.RM R6, R8, R38, R6 ;  /* 0x000000260806722b */ /* 0x000fd40000004006 */
[----:B------:R-:W-:-:S05]  /*4670*/  IADD3 R4, P0, PT, R6, 0x1, RZ ;  /* 0x0000000106047810 */ /* 0x000fca0007f1e0ff */
[----:B------:R-:W-:-:S06]  /*4680*/  IMAD.X R5, RZ, RZ, R7, P0 ;  /* 0x000000ffff057224 */ /* 0x000fcc00000e0607 */
[----:B------:R-:W-:-:S08]  /*4690*/  DFMA.RP R44, -R6, R4, R44 ;  /* 0x00000004062c722b */ /* 0x000fd0000000812c */
[----:B------:R-:W-:-:S06]  /*46a0*/  DSETP.GT.AND P0, PT, R44, RZ, PT ;  /* 0x000000ff2c00722a */ /* 0x000fcc0003f04000 */
[----:B------:R-:W-:Y:S02]  /*46b0*/  FSEL R4, R4, R6, P0 ;  /* 0x0000000604047208 */ /* 0x000fe40000000000 */
[----:B------:R-:W-:Y:S01]  /*46c0*/  FSEL R5, R5, R7, P0 ;  /* 0x0000000705057208 */ /* 0x000fe20000000000 */
[----:B------:R-:W-:Y:S06]  /*46d0*/  BRA `(.L_x_84) ;  /* 0x0000000000647947 */ /* 0x000fec0003800000 */
.L_x_83:
[----:B------:R-:W-:-:S14]  /*46e0*/  DSETP.NE.AND P0, PT, R44, RZ, PT ;  /* 0x000000ff2c00722a */ /* 0x000fdc0003f05000 */
[----:B------:R-:W-:Y:S05]  /*46f0*/  @!P0 BRA `(.L_x_85) ;  /* 0x0000000000588947 */ /* 0x000fea0003800000 */
[----:B------:R-:W-:-:S13]  /*4700*/  ISETP.GE.AND P0, PT, R45, RZ, PT ;  /* 0x000000ff2d00720c */ /* 0x000fda0003f06270 */
[----:B------:R-:W-:Y:S01]  /*4710*/  @!P0 IMAD.MOV.U32 R4, RZ, RZ, 0x0 ;  /* 0x00000000ff048424 */ /* 0x000fe200078e00ff */
[----:B------:R-:W-:Y:S01]  /*4720*/  @!P0 MOV R5, 0xfff80000 ;  /* 0xfff8000000058802 */ /* 0x000fe20000000f00 */
[----:B------:R-:W-:Y:S06]  /*4730*/  @!P0 BRA `(.L_x_84) ;  /* 0x00000000004c8947 */ /* 0x000fec0003800000 */
[----:B------:R-:W-:-:S13]  /*4740*/  ISETP.GT.AND P0, PT, R45, 0x7fefffff, PT ;  /* 0x7fefffff2d00780c */ /* 0x000fda0003f04270 */
[----:B------:R-:W-:Y:S05]  /*4750*/  @P0 BRA `(.L_x_85) ;  /* 0x0000000000400947 */ /* 0x000fea0003800000 */
[----:B------:R-:W-:Y:S01]  /*4760*/  DMUL R44, R44, 8.11296384146066816958e+31 ;  /* 0x469000002c2c7828 */ /* 0x000fe20000000000 */
[----:B------:R-:W-:Y:S01]  /*4770*/  IMAD.MOV.U32 R8, RZ, RZ, RZ ;  /* 0x000000ffff087224 */ /* 0x000fe200078e00ff */
[----:B------:R-:W-:Y:S01]  /*4780*/  MOV R5, 0x3fd80000 ;  /* 0x3fd8000000057802 */ /* 0x000fe20000000f00 */
[----:B------:R-:W-:-:S03]  /*4790*/  IMAD.MOV.U32 R4, RZ, RZ, 0x0 ;  /* 0x00000000ff047424 */ /* 0x000fc600078e00ff */
[----:B------:R-:W0:Y:S02]  /*47a0*/  MUFU.RSQ64H R9, R45 ;  /* 0x0000002d00097308 */ /* 0x000e240000001c00 */
[----:B0-----:R-:W-:-:S08]  /*47b0*/  DMUL R6, R8, R8 ;  /* 0x0000000808067228 */ /* 0x001fd00000000000 */
[----:B------:R-:W-:-:S08]  /*47c0*/  DFMA R6, R44, -R6, 1 ;  /* 0x3ff000002c06742b */ /* 0x000fd00000000806 */
[----:B------:R-:W-:Y:S02]  /*47d0*/  DFMA R4, R6, R4, 0.5 ;  /* 0x3fe000000604742b */ /* 0x000fe40000000004 */
[----:B------:R-:W-:-:S08]  /*47e0*/  DMUL R6, R8, R6 ;  /* 0x0000000608067228 */ /* 0x000fd00000000000 */
[----:B------:R-:W-:-:S08]  /*47f0*/  DFMA R6, R4, R6, R8 ;  /* 0x000000060406722b */ /* 0x000fd00000000008 */
[----:B------:R-:W-:Y:S02]  /*4800*/  DMUL R4, R44, R6 ;  /* 0x000000062c047228 */ /* 0x000fe40000000000 */
[----:B------:R-:W-:-:S06]  /*4810*/  VIADD R7, R7, 0xfff00000 ;  /* 0xfff0000007077836 */ /* 0x000fcc0000000000 */
[----:B------:R-:W-:-:S08]  /*4820*/  DFMA R8, R4, -R4, R44 ;  /* 0x800000040408722b */ /* 0x000fd0000000002c */
[----:B------:R-:W-:-:S10]  /*4830*/  DFMA R4, R6, R8, R4 ;  /* 0x000000080604722b */ /* 0x000fd40000000004 */
[----:B------:R-:W-:Y:S01]  /*4840*/  VIADD R5, R5, 0xfcb00000 ;  /* 0xfcb0000005057836 */ /* 0x000fe20000000000 */
[----:B------:R-:W-:Y:S06]  /*4850*/  BRA `(.L_x_84) ;  /* 0x0000000000047947 */ /* 0x000fec0003800000 */
.L_x_85:
[----:B------:R-:W-:-:S11]  /*4860*/  DADD R4, R44, R44 ;  /* 0x000000002c047229 */ /* 0x000fd6000000002c */
.L_x_84:
[----:B------:R-:W-:Y:S05]  /*4870*/  BSYNC.RECONVERGENT B1 ;  /* 0x0000000000017941 */ /* 0x000fea0003800200 */
.L_x_82:
[----:B------:R-:W-:Y:S01]  /*4880*/  IMAD.MOV.U32 R43, RZ, RZ, 0x0 ;  /* 0x00000000ff2b7424 */ /* 0x000fe200078e00ff */
[----:B------:R-:W-:-:S03]  /*4890*/  MOV R3, R5 ;  /* 0x0000000500037202 */ /* 0x000fc60000000f00 */
[----:B------:R-:W-:Y:S05]  /*48a0*/  RET.REL.NODEC R42 `(_Z20compute_accelerationPK4BodyiPdS2_S2_) ;  /* 0xffffffb42ad47950 */ /* 0x000fea0003c3ffff */
.L_x_86:
[----:B------:R-:W-:-:S00]  /*48b0*/  BRA `(.L_x_86) ;  /* 0xfffffffc00fc7947 */ /* 0x000fc0000383ffff */
[----:B------:R-:W-:-:S00]  /*48c0*/  NOP ;  /* 0x0000000000007918 */ /* 0x000fc00000000000 */
        /* <DEDUP_REMOVED lines=11> */
.L_x_88:


//--------------------- .nv.shared.reserved.0     --------------------------
	.section	.nv.shared.reserved.0,"aw",@nobits
	.weak		__nv_reservedSMEM_offset_0_alias
	.size		__nv_reservedSMEM_offset_0_alias, 0, 64
	.other		__nv_reservedSMEM_offset_0_alias,@"STO_CUDA_RESERVED_SHARED STV_DEFAULT"
__nv_reservedSMEM_offset_0_alias:
	.zero		0
	.zero		64


//--------------------- .nv.constant0._Z20compute_accelerationPK4BodyiPdS2_S2_ --------------------------
	.section	.nv.constant0._Z20compute_accelerationPK4BodyiPdS2_S2_,"a",@progbits
	.sectionflags	@""
	.align	4
.nv.constant0._Z20compute_accelerationPK4BodyiPdS2_S2_:
	.zero		936


//--------------------- SYMBOLS --------------------------

	.type		.nv.reservedSmem.offset0,@object
	.size		.nv.reservedSmem.offset0,0x4
